	.headerflags	@"EF_CUDA_TEXMODE_UNIFIED EF_CUDA_64BIT_ADDRESS EF_CUDA_ACCELERATORS EF_CUDA_SM90 EF_CUDA_VIRTUAL_SM(EF_CUDA_SM90)"
	.elftype	@"ET_EXEC"


//--------------------- .nv.info                  --------------------------
	.section	.nv.info,"",@"SHT_CUDA_INFO"
	.align	4


	//----- nvinfo : EIATTR_REGCOUNT
	.align		4
        /*0000*/ 	.byte	0x04, 0x2f
        /*0002*/ 	.short	(.L_3 - .L_2)
	.align		4
.L_2:
        /*0004*/ 	.word	index@(triton_poi_fused_cat_40)
        /*0008*/ 	.word	0x00000040


	//----- nvinfo : EIATTR_MIN_STACK_SIZE
	.align		4
.L_3:
        /*000c*/ 	.byte	0x04, 0x12
        /*000e*/ 	.short	(.L_5 - .L_4)
	.align		4
.L_4:
        /*0010*/ 	.word	index@(triton_poi_fused_cat_40)
        /*0014*/ 	.word	0x00000000


	//----- nvinfo : EIATTR_FRAME_SIZE
	.align		4
.L_5:
        /*0018*/ 	.byte	0x04, 0x11
        /*001a*/ 	.short	(.L_7 - .L_6)
	.align		4
.L_6:
        /*001c*/ 	.word	index@(triton_poi_fused_cat_40)
        /*0020*/ 	.word	0x00000000


	//----- nvinfo : EIATTR_MIN_STACK_SIZE
	.align		4
.L_7:
        /*0024*/ 	.byte	0x04, 0x12
        /*0026*/ 	.short	(.L_9 - .L_8)
	.align		4
.L_8:
        /*0028*/ 	.word	index@(triton_poi_fused_cat_40)
        /*002c*/ 	.word	0x00000000
.L_9:


//--------------------- .nv.info.triton_poi_fused_cat_40 --------------------------
	.section	.nv.info.triton_poi_fused_cat_40,"",@"SHT_CUDA_INFO"
	.sectionflags	@""
	.align	4


	//----- nvinfo : EIATTR_CUDA_API_VERSION
	.align		4
        /*0000*/ 	.byte	0x04, 0x37
        /*0002*/ 	.short	(.L_11 - .L_10)
.L_10:
        /*0004*/ 	.word	0x0000007c


	//----- nvinfo : EIATTR_KPARAM_INFO
	.align		4
.L_11:
        /*0008*/ 	.byte	0x04, 0x17
        /*000a*/ 	.short	(.L_13 - .L_12)
.L_12:
        /*000c*/ 	.word	0x00000000
        /*0010*/ 	.short	0x0010
        /*0012*/ 	.short	0x0080
        /*0014*/ 	.byte	0x00, 0xf0, 0x11, 0x00


	//----- nvinfo : EIATTR_KPARAM_INFO
	.align		4
.L_13:
        /*0018*/ 	.byte	0x04, 0x17
        /*001a*/ 	.short	(.L_15 - .L_14)
.L_14:
        /*001c*/ 	.word	0x00000000
        /*0020*/ 	.short	0x000f
        /*0022*/ 	.short	0x0078
        /*0024*/ 	.byte	0x00, 0xf4, 0x21, 0x00


	//----- nvinfo : EIATTR_KPARAM_INFO
	.align		4
.L_15:
        /*0028*/ 	.byte	0x04, 0x17
        /*002a*/ 	.short	(.L_17 - .L_16)
.L_16:
        /*002c*/ 	.word	0x00000000
        /*0030*/ 	.short	0x000e
        /*0032*/ 	.short	0x0070
        /*0034*/ 	.byte	0x00, 0xf4, 0x21, 0x00


	//----- nvinfo : EIATTR_KPARAM_INFO
	.align		4
.L_17:
        /*0038*/ 	.byte	0x04, 0x17
        /*003a*/ 	.short	(.L_19 - .L_18)
.L_18:
        /*003c*/ 	.word	0x00000000
        /*0040*/ 	.short	0x000d
        /*0042*/ 	.short	0x0068
        /*0044*/ 	.byte	0x00, 0xf4, 0x21, 0x00


	//----- nvinfo : EIATTR_KPARAM_INFO
	.align		4
.L_19:
        /*0048*/ 	.byte	0x04, 0x17
        /*004a*/ 	.short	(.L_21 - .L_20)
.L_20:
        /*004c*/ 	.word	0x00000000
        /*0050*/ 	.short	0x000c
        /*0052*/ 	.short	0x0060
        /*0054*/ 	.byte	0x00, 0xf4, 0x21, 0x00


	//----- nvinfo : EIATTR_KPARAM_INFO
	.align		4
.L_21:
        /*0058*/ 	.byte	0x04, 0x17
        /*005a*/ 	.short	(.L_23 - .L_22)
.L_22:
        /*005c*/ 	.word	0x00000000
        /*0060*/ 	.short	0x000b
        /*0062*/ 	.short	0x0058
        /*0064*/ 	.byte	0x00, 0xf4, 0x21, 0x00


	//----- nvinfo : EIATTR_KPARAM_INFO
	.align		4
.L_23:
        /*0068*/ 	.byte	0x04, 0x17
        /*006a*/ 	.short	(.L_25 - .L_24)
.L_24:
        /*006c*/ 	.word	0x00000000
        /*0070*/ 	.short	0x000a
        /*0072*/ 	.short	0x0050
        /*0074*/ 	.byte	0x00, 0xf4, 0x21, 0x00


	//----- nvinfo : EIATTR_KPARAM_INFO
	.align		4
.L_25:
        /*0078*/ 	.byte	0x04, 0x17
        /*007a*/ 	.short	(.L_27 - .L_26)
.L_26:
        /*007c*/ 	.word	0x00000000
        /*0080*/ 	.short	0x0009
        /*0082*/ 	.short	0x0048
        /*0084*/ 	.byte	0x00, 0xf4, 0x21, 0x00


	//----- nvinfo : EIATTR_KPARAM_INFO
	.align		4
.L_27:
        /*0088*/ 	.byte	0x04, 0x17
        /*008a*/ 	.short	(.L_29 - .L_28)
.L_28:
        /*008c*/ 	.word	0x00000000
        /*0090*/ 	.short	0x0008
        /*0092*/ 	.short	0x0040
        /*0094*/ 	.byte	0x00, 0xf4, 0x21, 0x00


	//----- nvinfo : EIATTR_KPARAM_INFO
	.align		4
.L_29:
        /*0098*/ 	.byte	0x04, 0x17
        /*009a*/ 	.short	(.L_31 - .L_30)
.L_30:
        /*009c*/ 	.word	0x00000000
        /*00a0*/ 	.short	0x0007
        /*00a2*/ 	.short	0x0038
        /*00a4*/ 	.byte	0x00, 0xf4, 0x21, 0x00


	//----- nvinfo : EIATTR_KPARAM_INFO
	.align		4
.L_31:
        /*00a8*/ 	.byte	0x04, 0x17
        /*00aa*/ 	.short	(.L_33 - .L_32)
.L_32:
        /*00ac*/ 	.word	0x00000000
        /*00b0*/ 	.short	0x0006
        /*00b2*/ 	.short	0x0030
        /*00b4*/ 	.byte	0x00, 0xf4, 0x21, 0x00


	//----- nvinfo : EIATTR_KPARAM_INFO
	.align		4
.L_33:
        /*00b8*/ 	.byte	0x04, 0x17
        /*00ba*/ 	.short	(.L_35 - .L_34)
.L_34:
        /*00bc*/ 	.word	0x00000000
        /*00c0*/ 	.short	0x0005
        /*00c2*/ 	.short	0x0028
        /*00c4*/ 	.byte	0x00, 0xf4, 0x21, 0x00


	//----- nvinfo : EIATTR_KPARAM_INFO
	.align		4
.L_35:
        /*00c8*/ 	.byte	0x04, 0x17
        /*00ca*/ 	.short	(.L_37 - .L_36)
.L_36:
        /*00cc*/ 	.word	0x00000000
        /*00d0*/ 	.short	0x0004
        /*00d2*/ 	.short	0x0020
        /*00d4*/ 	.byte	0x00, 0xf4, 0x21, 0x00


	//----- nvinfo : EIATTR_KPARAM_INFO
	.align		4
.L_37:
        /*00d8*/ 	.byte	0x04, 0x17
        /*00da*/ 	.short	(.L_39 - .L_38)
.L_38:
        /*00dc*/ 	.word	0x00000000
        /*00e0*/ 	.short	0x0003
        /*00e2*/ 	.short	0x0018
        /*00e4*/ 	.byte	0x00, 0xf4, 0x21, 0x00


	//----- nvinfo : EIATTR_KPARAM_INFO
	.align		4
.L_39:
        /*00e8*/ 	.byte	0x04, 0x17
        /*00ea*/ 	.short	(.L_41 - .L_40)
.L_40:
        /*00ec*/ 	.word	0x00000000
        /*00f0*/ 	.short	0x0002
        /*00f2*/ 	.short	0x0010
        /*00f4*/ 	.byte	0x00, 0xf4, 0x21, 0x00


	//----- nvinfo : EIATTR_KPARAM_INFO
	.align		4
.L_41:
        /*00f8*/ 	.byte	0x04, 0x17
        /*00fa*/ 	.short	(.L_43 - .L_42)
.L_42:
        /*00fc*/ 	.word	0x00000000
        /*0100*/ 	.short	0x0001
        /*0102*/ 	.short	0x0008
        /*0104*/ 	.byte	0x00, 0xf4, 0x21, 0x00


	//----- nvinfo : EIATTR_KPARAM_INFO
	.align		4
.L_43:
        /*0108*/ 	.byte	0x04, 0x17
        /*010a*/ 	.short	(.L_45 - .L_44)
.L_44:
        /*010c*/ 	.word	0x00000000
        /*0110*/ 	.short	0x0000
        /*0112*/ 	.short	0x0000
        /*0114*/ 	.byte	0x00, 0xf4, 0x21, 0x00


	//----- nvinfo : EIATTR_SPARSE_MMA_MASK
	.align		4
.L_45:
        /*0118*/ 	.byte	0x03, 0x50
        /*011a*/ 	.short	0x0000


	//----- nvinfo : EIATTR_MAXREG_COUNT
	.align		4
        /*011c*/ 	.byte	0x03, 0x1b
        /*011e*/ 	.short	0x00ff


	//----- nvinfo : EIATTR_EXIT_INSTR_OFFSETS
	.align		4
        /*0120*/ 	.byte	0x04, 0x1c
        /*0122*/ 	.short	(.L_47 - .L_46)


	//   ....[0]....
.L_46:
        /*0124*/ 	.word	0x00003090


	//----- nvinfo : EIATTR_REQNTID
	.align		4
.L_47:
        /*0128*/ 	.byte	0x04, 0x10
        /*012a*/ 	.short	(.L_49 - .L_48)
.L_48:
        /*012c*/ 	.word	0x00000080
        /*0130*/ 	.word	0x00000001
        /*0134*/ 	.word	0x00000001


	//----- nvinfo : EIATTR_CBANK_PARAM_SIZE
	.align		4
.L_49:
        /*0138*/ 	.byte	0x03, 0x19
        /*013a*/ 	.short	0x0084


	//----- nvinfo : EIATTR_PARAM_CBANK
	.align		4
        /*013c*/ 	.byte	0x04, 0x0a
        /*013e*/ 	.short	(.L_51 - .L_50)
	.align		4
.L_50:
        /*0140*/ 	.word	index@(.nv.constant0.triton_poi_fused_cat_40)
        /*0144*/ 	.short	0x0210
        /*0146*/ 	.short	0x0084


	//----- nvinfo : EIATTR_SW_WAR
	.align		4
.L_51:
        /*0148*/ 	.byte	0x04, 0x36
        /*014a*/ 	.short	(.L_53 - .L_52)
.L_52:
        /*014c*/ 	.word	0x00000008
.L_53:


//--------------------- .nv.callgraph             --------------------------
	.section	.nv.callgraph,"",@"SHT_CUDA_CALLGRAPH"
	.align	4
	.sectionentsize	8
	.align		4
        /*0000*/ 	.word	0x00000000
	.align		4
        /*0004*/ 	.word	0xffffffff
	.align		4
        /*0008*/ 	.word	0x00000000
	.align		4
        /*000c*/ 	.word	0xfffffffe
	.align		4
        /*0010*/ 	.word	0x00000000
	.align		4
        /*0014*/ 	.word	0xfffffffd
	.align		4
        /*0018*/ 	.word	0x00000000
	.align		4
        /*001c*/ 	.word	0xfffffffc


//--------------------- .nv.constant4             --------------------------
	.section	.nv.constant4,"a",@progbits
	.align	8
	.align		8
.nv.constant4:
        /*0000*/ 	.dword	_$_str
	.align		8
        /*0008*/ 	.dword	_$_str_$_2


//--------------------- .text.triton_poi_fused_cat_40 --------------------------
	.section	.text.triton_poi_fused_cat_40,"ax",@progbits
	.align	128
        .global         triton_poi_fused_cat_40
        .type           triton_poi_fused_cat_40,@function
        .size           triton_poi_fused_cat_40,(.L_x_1 - triton_poi_fused_cat_40)
        .other          triton_poi_fused_cat_40,@"STO_CUDA_ENTRY STV_DEFAULT"
triton_poi_fused_cat_40:
.text.triton_poi_fused_cat_40:
[----:B------:R-:W-:Y:S01]  /*0000*/  LDC R1, c[0x0][0x28] ;  /* 0x00000a00ff017b82 */ /* 0x000fe20000000800 */
[----:B------:R-:W1:Y:S07]  /*0010*/  S2R R0, SR_TID.X ;  /* 0x0000000000007919 */ /* 0x000e6e0000002100 */
[----:B------:R-:W2:Y:S01]  /*0020*/  LDC.64 R12, c[0x0][0x238] ;  /* 0x00008e00ff0c7b82 */ /* 0x000ea20000000a00 */
[----:B------:R-:W-:Y:S01]  /*0030*/  IMAD.MOV.U32 R22, RZ, RZ, RZ ;  /* 0x000000ffff167224 */ /* 0x000fe200078e00ff */
[----:B------:R-:W-:Y:S01]  /*0040*/  ULDC.64 UR4, c[0x0][0x208] ;  /* 0x0000820000047ab9 */ /* 0x000fe20000000a00 */
[----:B------:R-:W3:Y:S05]  /*0050*/  S2R R29, SR_CTAID.X ;  /* 0x00000000001d7919 */ /* 0x000eea0000002500 */
[----:B------:R-:W4:Y:S08]  /*0060*/  LDC.64 R14, c[0x0][0x230] ;  /* 0x00008c00ff0e7b82 */ /* 0x000f300000000a00 */
[----:B------:R-:W5:Y:S01]  /*0070*/  LDC.64 R30, c[0x0][0x228] ;  /* 0x00008a00ff1e7b82 */ /* 0x000f620000000a00 */
[----:B------:R-:W-:-:S02]  /*0080*/  CS2R R16, SRZ ;  /* 0x0000000000107805 */ /* 0x000fc4000001ff00 */
[----:B------:R-:W-:Y:S02]  /*0090*/  CS2R R18, SRZ ;  /* 0x0000000000127805 */ /* 0x000fe4000001ff00 */
[----:B------:R-:W-:Y:S01]  /*00a0*/  CS2R R50, SRZ ;  /* 0x0000000000327805 */ /* 0x000fe2000001ff00 */
[----:B------:R-:W-:Y:S02]  /*00b0*/  IMAD.MOV.U32 R42, RZ, RZ, RZ ;  /* 0x000000ffff2a7224 */ /* 0x000fe400078e00ff */
[----:B------:R-:W-:Y:S01]  /*00c0*/  IMAD.MOV.U32 R9, RZ, RZ, RZ ;  /* 0x000000ffff097224 */ /* 0x000fe200078e00ff */
[----:B------:R-:W-:Y:S01]  /*00d0*/  CS2R R48, SRZ ;  /* 0x0000000000307805 */ /* 0x000fe2000001ff00 */
[----:B------:R-:W-:Y:S01]  /*00e0*/  IMAD.MOV.U32 R10, RZ, RZ, RZ ;  /* 0x000000ffff0a7224 */ /* 0x000fe200078e00ff */
[----:B------:R-:W2:Y:S01]  /*00f0*/  LDC.64 R34, c[0x0][0x240] ;  /* 0x00009000ff227b82 */ /* 0x000ea20000000a00 */
[----:B------:R-:W-:Y:S02]  /*0100*/  CS2R R36, SRZ ;  /* 0x0000000000247805 */ /* 0x000fe4000001ff00 */
[----:B------:R-:W-:-:S02]  /*0110*/  CS2R R40, SRZ ;  /* 0x0000000000287805 */ /* 0x000fc4000001ff00 */
[----:B------:R-:W-:Y:S02]  /*0120*/  CS2R R52, SRZ ;  /* 0x0000000000347805 */ /* 0x000fe4000001ff00 */
[----:B------:R-:W-:Y:S02]  /*0130*/  CS2R R38, SRZ ;  /* 0x0000000000267805 */ /* 0x000fe4000001ff00 */
[----:B------:R-:W-:Y:S01]  /*0140*/  CS2R R46, SRZ ;  /* 0x00000000002e7805 */ /* 0x000fe2000001ff00 */
[----:B-1----:R-:W-:Y:S01]  /*0150*/  IMAD.SHL.U32 R0, R0, 0x4, RZ ;  /* 0x0000000400007824 */ /* 0x002fe200078e00ff */
[----:B------:R-:W-:Y:S01]  /*0160*/  ULDC.64 UR6, c[0x0][0x268] ;  /* 0x00009a0000067ab9 */ /* 0x000fe20000000a00 */
[----:B------:R-:W-:-:S03]  /*0170*/  ULDC.64 UR8, c[0x0][0x220] ;  /* 0x0000880000087ab9 */ /* 0x000fc60000000a00 */
[----:B------:R-:W-:-:S05]  /*0180*/  LOP3.LUT R0, R0, 0x1fc, RZ, 0xc0, !PT ;  /* 0x000001fc00007812 */ /* 0x000fca00078ec0ff */
[----:B---3--:R-:W-:-:S05]  /*0190*/  IMAD R5, R29, 0x400, R0 ;  /* 0x000004001d057824 */ /* 0x008fca00078e0200 */
[----:B------:R-:W-:-:S04]  /*01a0*/  SHF.R.S32.HI R28, RZ, 0x1f, R5 ;  /* 0x0000001fff1c7819 */ /* 0x000fc80000011405 */
[----:B------:R-:W-:-:S04]  /*01b0*/  LEA.HI R0, R28, R5, RZ, 0xc ;  /* 0x000000051c007211 */ /* 0x000fc800078f60ff */
[----:B------:R-:W-:-:S05]  /*01c0*/  SHF.R.S32.HI R44, RZ, 0xc, R0 ;  /* 0x0000000cff2c7819 */ /* 0x000fca0000011400 */
[----:B------:R-:W-:-:S05]  /*01d0*/  IMAD.HI R2, R44, 0x2aaaaaab, RZ ;  /* 0x2aaaaaab2c027827 */ /* 0x000fca00078e02ff */
[----:B------:R-:W-:-:S04]  /*01e0*/  SHF.R.U32.HI R3, RZ, 0x1f, R2 ;  /* 0x0000001fff037819 */ /* 0x000fc80000011602 */
[----:B------:R-:W-:-:S05]  /*01f0*/  LEA.HI R3, R2, R3, RZ, 0x1a ;  /* 0x0000000302037211 */ /* 0x000fca00078fd0ff */
[----:B------:R-:W-:Y:S02]  /*0200*/  IMAD R44, R3, -0x180, R44 ;  /* 0xfffffe80032c7824 */ /* 0x000fe400078e022c */
[----:B------:R-:W-:-:S03]  /*0210*/  IMAD.HI R3, R5, 0x2aaaaaab, RZ ;  /* 0x2aaaaaab05037827 */ /* 0x000fc600078e02ff */
[C---:B------:R-:W-:Y:S01]  /*0220*/  LOP3.LUT R2, R44.reuse, 0xffffffc0, RZ, 0xc0, !PT ;  /* 0xffffffc02c027812 */ /* 0x040fe200078ec0ff */
[----:B--2---:R-:W-:Y:S01]  /*0230*/  IMAD.WIDE R20, R44, 0x4, R12 ;  /* 0x000000042c147825 */ /* 0x004fe200078e020c */
[----:B------:R-:W-:Y:S02]  /*0240*/  SHF.R.U32.HI R4, RZ, 0x1f, R3 ;  /* 0x0000001fff047819 */ /* 0x000fe40000011603 */
[----:B------:R-:W-:Y:S02]  /*0250*/  ISETP.NE.AND P5, PT, R2, 0xc0, PT ;  /* 0x000000c00200780c */ /* 0x000fe40003fa5270 */
[----:B------:R-:W-:-:S11]  /*0260*/  LOP3.LUT R6, R0, 0xfffff000, RZ, 0xc0, !PT ;  /* 0xfffff00000067812 */ /* 0x000fd600078ec0ff */
[----:B------:R-:W2:Y:S01]  /*0270*/  @!P5 LDG.E.EL R22, desc[UR4][R20.64+-0x300] ;  /* 0xfffd00041416d981 */ /* 0x000ea2000c2e1900 */
[----:B------:R-:W-:Y:S01]  /*0280*/  LEA.HI.SX32 R0, R3, R4, 0xe ;  /* 0x0000000403007211 */ /* 0x000fe200078f72ff */
[----:B------:R-:W-:Y:S02]  /*0290*/  IMAD.IADD R43, R5, 0x1, -R6 ;  /* 0x00000001052b7824 */ /* 0x000fe400078e0a06 */
[----:B----4-:R-:W-:Y:S01]  /*02a0*/  IMAD.WIDE R24, R44, 0x4, R14 ;  /* 0x000000042c187825 */ /* 0x010fe200078e020e */
[----:B------:R-:W3:Y:S03]  /*02b0*/  @!P5 LDG.E.EL R9, desc[UR4][R20.64+-0x300] ;  /* 0xfffd00041409d981 */ /* 0x000ee6000c2e1900 */
[----:B------:R-:W-:Y:S01]  /*02c0*/  IMAD R43, R0, 0x40000, R43 ;  /* 0x00040000002b7824 */ /* 0x000fe200078e022b */
[----:B------:R-:W4:Y:S03]  /*02d0*/  @!P5 LDG.E.EL R51, desc[UR4][R24.64+-0x300] ;  /* 0xfffd00041833d981 */ /* 0x000f26000c2e1900 */
[----:B------:R-:W-:Y:S01]  /*02e0*/  IMAD R3, R44, 0x1000, R43 ;  /* 0x000010002c037824 */ /* 0x000fe200078e022b */
[----:B------:R-:W3:Y:S03]  /*02f0*/  @!P5 LDG.E.EL R42, desc[UR4][R24.64+-0x300] ;  /* 0xfffd0004182ad981 */ /* 0x000ee6000c2e1900 */
[----:B------:R-:W-:Y:S01]  /*0300*/  VIADD R3, R3, 0xfff40000 ;  /* 0xfff4000003037836 */ /* 0x000fe20000000000 */
[----:B------:R-:W3:Y:S03]  /*0310*/  @!P5 LDG.E.EL R48, desc[UR4][R24.64+-0x300] ;  /* 0xfffd00041830d981 */ /* 0x000ee6000c2e1900 */
[----:B-----5:R-:W-:Y:S01]  /*0320*/  IMAD.WIDE R6, R3, 0x4, R30 ;  /* 0x0000000403067825 */ /* 0x020fe200078e021e */
[----:B------:R-:W5:Y:S04]  /*0330*/  @!P5 LDG.E.EL R10, desc[UR4][R20.64+-0x300] ;  /* 0xfffd0004140ad981 */ /* 0x000f68000c2e1900 */
[----:B------:R1:W3:Y:S01]  /*0340*/  @!P5 LDG.E.128 R16, desc[UR4][R6.64] ;  /* 0x000000040610d981 */ /* 0x0002e2000c1e1d00 */
[----:B------:R-:W-:-:S03]  /*0350*/  VIADD R3, R5, 0x200 ;  /* 0x0000020005037836 */ /* 0x000fc60000000000 */
[----:B------:R-:W5:Y:S02]  /*0360*/  @!P5 LDG.E.EL R36, desc[UR4][R24.64+-0x300] ;  /* 0xfffd00041824d981 */ /* 0x000f64000c2e1900 */
[----:B------:R-:W-:-:S04]  /*0370*/  SHF.R.S32.HI R4, RZ, 0x1f, R3 ;  /* 0x0000001fff047819 */ /* 0x000fc80000011403 */
[----:B------:R-:W-:-:S04]  /*0380*/  LEA.HI R4, R4, R3, RZ, 0xc ;  /* 0x0000000304047211 */ /* 0x000fc800078f60ff */
[----:B------:R-:W-:-:S05]  /*0390*/  SHF.R.S32.HI R8, RZ, 0xc, R4 ;  /* 0x0000000cff087819 */ /* 0x000fca0000011404 */
[----:B01----:R-:W-:-:S05]  /*03a0*/  IMAD.HI R6, R8, 0x2aaaaaab, RZ ;  /* 0x2aaaaaab08067827 */ /* 0x003fca00078e02ff */
[----:B------:R-:W-:-:S04]  /*03b0*/  SHF.R.U32.HI R7, RZ, 0x1f, R6 ;  /* 0x0000001fff077819 */ /* 0x000fc80000011606 */
[----:B------:R-:W-:-:S05]  /*03c0*/  LEA.HI R7, R6, R7, RZ, 0x1a ;  /* 0x0000000706077211 */ /* 0x000fca00078fd0ff */
[----:B------:R-:W-:Y:S01]  /*03d0*/  IMAD R6, R7, -0x180, R8 ;  /* 0xfffffe8007067824 */ /* 0x000fe200078e0208 */
[----:B------:R-:W-:Y:S01]  /*03e0*/  LOP3.LUT R32, R4, 0xfffff000, RZ, 0xc0, !PT ;  /* 0xfffff00004207812 */ /* 0x000fe200078ec0ff */
[----:B------:R-:W-:-:S03]  /*03f0*/  IMAD.HI R11, R3, 0x2aaaaaab, RZ ;  /* 0x2aaaaaab030b7827 */ /* 0x000fc600078e02ff */
[----:B------:R-:W-:Y:S01]  /*0400*/  LOP3.LUT R8, R6, 0xffffffc0, RZ, 0xc0, !PT ;  /* 0xffffffc006087812 */ /* 0x000fe200078ec0ff */
[----:B------:R-:W-:Y:S01]  /*0410*/  IMAD.IADD R45, R3, 0x1, -R32 ;  /* 0x00000001032d7824 */ /* 0x000fe200078e0a20 */
[----:B------:R-:W-:Y:S02]  /*0420*/  SHF.R.U32.HI R26, RZ, 0x1f, R11 ;  /* 0x0000001fff1a7819 */ /* 0x000fe4000001160b */
[----:B------:R-:W-:Y:S02]  /*0430*/  ISETP.NE.AND P0, PT, R8, 0xc0, PT ;  /* 0x000000c00800780c */ /* 0x000fe40003f05270 */
[----:B------:R-:W-:Y:S02]  /*0440*/  CS2R R32, SRZ ;  /* 0x0000000000207805 */ /* 0x000fe4000001ff00 */
[----:B------:R-:W-:Y:S02]  /*0450*/  LEA.HI.SX32 R4, R11, R26, 0xe ;  /* 0x0000001a0b047211 */ /* 0x000fe400078f72ff */
[----:B------:R-:W-:Y:S01]  /*0460*/  CS2R R26, SRZ ;  /* 0x00000000001a7805 */ /* 0x000fe2000001ff00 */
[----:B------:R-:W-:Y:S01]  /*0470*/  IMAD.WIDE R14, R6, 0x4, R14 ;  /* 0x00000004060e7825 */ /* 0x000fe200078e020e */
[----:B------:R0:W5:Y:S05]  /*0480*/  @!P5 LDG.E.EL R32, desc[UR4][R20.64+-0x300] ;  /* 0xfffd00041420d981 */ /* 0x00016a000c2e1900 */
[----:B------:R-:W5:Y:S01]  /*0490*/  @!P0 LDG.E.EL R40, desc[UR4][R14.64+-0x300] ;  /* 0xfffd00040e288981 */ /* 0x000f62000c2e1900 */
[----:B0-----:R-:W0:Y:S03]  /*04a0*/  LDC.64 R20, c[0x0][0x248] ;  /* 0x00009200ff147b82 */ /* 0x001e260000000a00 */
[----:B------:R-:W5:Y:S04]  /*04b0*/  @!P0 LDG.E.EL R37, desc[UR4][R14.64+-0x300] ;  /* 0xfffd00040e258981 */ /* 0x000f68000c2e1900 */
[----:B------:R-:W5:Y:S04]  /*04c0*/  @!P0 LDG.E.EL R26, desc[UR4][R14.64+-0x300] ;  /* 0xfffd00040e1a8981 */ /* 0x000f68000c2e1900 */
[----:B------:R1:W5:Y:S02]  /*04d0*/  @!P0 LDG.E.EL R41, desc[UR4][R14.64+-0x300] ;  /* 0xfffd00040e298981 */ /* 0x000364000c2e1900 */
[----:B-1----:R-:W-:-:S05]  /*04e0*/  IMAD.WIDE R14, R44, 0x4, R34 ;  /* 0x000000042c0e7825 */ /* 0x002fca00078e0222 */
[----:B------:R-:W5:Y:S01]  /*04f0*/  @!P5 LDG.E.EL R49, desc[UR4][R14.64+-0x300] ;  /* 0xfffd00040e31d981 */ /* 0x000f62000c2e1900 */
[----:B------:R-:W-:Y:S02]  /*0500*/  IMAD R45, R4, 0x40000, R45 ;  /* 0x00040000042d7824 */ /* 0x000fe400078e022d */
[C---:B------:R-:W-:Y:S01]  /*0510*/  IMAD.WIDE R12, R6.reuse, 0x4, R12 ;  /* 0x00000004060c7825 */ /* 0x040fe200078e020c */
[----:B------:R-:W5:Y:S03]  /*0520*/  @!P5 LDG.E.EL R50, desc[UR4][R14.64+-0x300] ;  /* 0xfffd00040e32d981 */ /* 0x000f66000c2e1900 */
[----:B------:R-:W-:Y:S01]  /*0530*/  IMAD R7, R6, 0x1000, R45 ;  /* 0x0000100006077824 */ /* 0x000fe200078e022d */
[----:B------:R-:W5:Y:S03]  /*0540*/  @!P0 LDG.E.EL R39, desc[UR4][R12.64+-0x300] ;  /* 0xfffd00040c278981 */ /* 0x000f66000c2e1900 */
[----:B------:R-:W-:Y:S01]  /*0550*/  VIADD R7, R7, 0xfff40000 ;  /* 0xfff4000007077836 */ /* 0x000fe20000000000 */
[----:B------:R-:W5:Y:S04]  /*0560*/  @!P0 LDG.E.EL R46, desc[UR4][R12.64+-0x300] ;  /* 0xfffd00040c2e8981 */ /* 0x000f68000c2e1900 */
[----:B------:R-:W5:Y:S01]  /*0570*/  @!P0 LDG.E.EL R27, desc[UR4][R12.64+-0x300] ;  /* 0xfffd00040c1b8981 */ /* 0x000f62000c2e1900 */
[----:B------:R-:W-:-:S03]  /*0580*/  IMAD.WIDE R30, R7, 0x4, R30 ;  /* 0x00000004071e7825 */ /* 0x000fc600078e021e */
[----:B------:R1:W5:Y:S04]  /*0590*/  @!P0 LDG.E.EL R38, desc[UR4][R12.64+-0x300] ;  /* 0xfffd00040c268981 */ /* 0x000368000c2e1900 */
[----:B------:R-:W5:Y:S04]  /*05a0*/  @!P5 LDG.E.EL R47, desc[UR4][R14.64+-0x300] ;  /* 0xfffd00040e2fd981 */ /* 0x000f68000c2e1900 */
[----:B------:R0:W5:Y:S01]  /*05b0*/  @!P5 LDG.E.EL R33, desc[UR4][R14.64+-0x300] ;  /* 0xfffd00040e21d981 */ /* 0x000162000c2e1900 */
[----:B-1----:R-:W-:Y:S02]  /*05c0*/  CS2R R12, SRZ ;  /* 0x00000000000c7805 */ /* 0x002fe4000001ff00 */
[----:B0-----:R-:W-:-:S06]  /*05d0*/  CS2R R14, SRZ ;  /* 0x00000000000e7805 */ /* 0x001fcc000001ff00 */
[----:B------:R0:W5:Y:S01]  /*05e0*/  @!P0 LDG.E.128 R12, desc[UR4][R30.64] ;  /* 0x000000041e0c8981 */ /* 0x000162000c1e1d00 */
[----:B------:R-:W-:Y:S01]  /*05f0*/  CS2R R24, SRZ ;  /* 0x0000000000187805 */ /* 0x000fe2000001ff00 */
[----:B------:R-:W-:Y:S02]  /*0600*/  IMAD.MOV.U32 R7, RZ, RZ, RZ ;  /* 0x000000ffff077224 */ /* 0x000fe400078e00ff */
[----:B------:R-:W-:Y:S02]  /*0610*/  IMAD.MOV.U32 R11, RZ, RZ, RZ ;  /* 0x000000ffff0b7224 */ /* 0x000fe400078e00ff */
[----:B0-----:R-:W-:Y:S02]  /*0620*/  IMAD.MOV.U32 R30, RZ, RZ, RZ ;  /* 0x000000ffff1e7224 */ /* 0x001fe400078e00ff */
[----:B------:R-:W-:-:S05]  /*0630*/  IMAD.WIDE R34, R6, 0x4, R34 ;  /* 0x0000000406227825 */ /* 0x000fca00078e0222 */
[----:B------:R-:W5:Y:S04]  /*0640*/  @!P0 LDG.E.EL R24, desc[UR4][R34.64+-0x300] ;  /* 0xfffd000422188981 */ /* 0x000f68000c2e1900 */
[----:B------:R-:W5:Y:S04]  /*0650*/  @!P0 LDG.E.EL R25, desc[UR4][R34.64+-0x300] ;  /* 0xfffd000422198981 */ /* 0x000f68000c2e1900 */
[----:B------:R-:W5:Y:S04]  /*0660*/  @!P0 LDG.E.EL R7, desc[UR4][R34.64+-0x300] ;  /* 0xfffd000422078981 */ /* 0x000f68000c2e1900 */
[----:B------:R0:W5:Y:S01]  /*0670*/  @!P0 LDG.E.EL R11, desc[UR4][R34.64+-0x300] ;  /* 0xfffd0004220b8981 */ /* 0x000162000c2e1900 */
[----:B--2---:R-:W-:-:S05]  /*0680*/  SEL R22, R22, RZ, !P5 ;  /* 0x000000ff16167207 */ /* 0x004fca0006800000 */
[----:B------:R-:W-:Y:S01]  /*0690*/  FADD R54, R22, 9.9999997473787516356e-06 ;  /* 0x3727c5ac16367421 */ /* 0x000fe20000000000 */
[----:B------:R-:W-:-:S05]  /*06a0*/  IMAD.WIDE R22, R44, 0x4, R20 ;  /* 0x000000042c167825 */ /* 0x000fca00078e0214 */
[----:B------:R-:W2:Y:S04]  /*06b0*/  @!P5 LDG.E.EL R53, desc[UR4][R22.64+-0x300] ;  /* 0xfffd00041635d981 */ /* 0x000ea8000c2e1900 */
[----:B------:R-:W2:Y:S01]  /*06c0*/  @!P5 LDG.E.EL R52, desc[UR4][R22.64+-0x300] ;  /* 0xfffd00041634d981 */ /* 0x000ea2000c2e1900 */
[----:B----4-:R-:W-:-:S03]  /*06d0*/  SEL R51, R51, RZ, !P5 ;  /* 0x000000ff33337207 */ /* 0x010fc60006800000 */
[----:B------:R-:W4:Y:S01]  /*06e0*/  @!P5 LDG.E.EL R30, desc[UR4][R22.64+-0x300] ;  /* 0xfffd0004161ed981 */ /* 0x000f22000c2e1900 */
[----:B---3--:R-:W-:-:S05]  /*06f0*/  SEL R18, R18, RZ, !P5 ;  /* 0x000000ff12127207 */ /* 0x008fca0006800000 */
[----:B0-----:R-:W-:Y:S01]  /*0700*/  FADD R34, R18, -R51 ;  /* 0x8000003312227221 */ /* 0x001fe20000000000 */
[----:B------:R-:W-:-:S06]  /*0710*/  IMAD.MOV.U32 R18, RZ, RZ, RZ ;  /* 0x000000ffff127224 */ /* 0x000fcc00078e00ff */
[----:B------:R0:W3:Y:S01]  /*0720*/  @!P5 LDG.E.EL R18, desc[UR4][R22.64+-0x300] ;  /* 0xfffd00041612d981 */ /* 0x0000e2000c2e1900 */
[----:B------:R-:W1:Y:S02]  /*0730*/  MUFU.SQRT R54, R54 ;  /* 0x0000003600367308 */ /* 0x000e640000002000 */
[C---:B-1----:R-:W-:Y:S02]  /*0740*/  FSETP.GT.AND P1, PT, R54.reuse, 8.50705917302346158658e+37, PT ;  /* 0x7e8000003600780b */ /* 0x042fe40003f24000 */
[----:B------:R-:W-:Y:S02]  /*0750*/  FSETP.GEU.AND P2, PT, R54, 1.175494350822287508e-38, PT ;  /* 0x008000003600780b */ /* 0x000fe40003f4e000 */
[----:B------:R-:W-:-:S09]  /*0760*/  SEL R35, R42, RZ, !P5 ;  /* 0x000000ff2a237207 */ /* 0x000fd20006800000 */
[----:B------:R-:W-:-:S04]  /*0770*/  @P1 FMUL R54, R54, 0.25 ;  /* 0x3e80000036361820 */ /* 0x000fc80000400000 */
[----:B------:R-:W-:Y:S01]  /*0780*/  @!P2 FMUL R54, R54, 16777216 ;  /* 0x4b8000003636a820 */ /* 0x000fe20000400000 */
[----:B------:R-:W-:Y:S01]  /*0790*/  SEL R16, R16, RZ, !P5 ;  /* 0x000000ff10107207 */ /* 0x000fe20006800000 */
[----:B------:R-:W-:-:S04]  /*07a0*/  IMAD.MOV.U32 R42, RZ, RZ, 0x3e800000 ;  /* 0x3e800000ff2a7424 */ /* 0x000fc800078e00ff */
[----:B------:R-:W1:Y:S01]  /*07b0*/  MUFU.RCP R54, R54 ;  /* 0x0000003600367308 */ /* 0x000e620000001000 */
[----:B------:R-:W-:Y:S01]  /*07c0*/  FADD R35, R16, -R35 ;  /* 0x8000002310237221 */ /* 0x000fe20000000000 */
[----:B------:R-:W-:Y:S02]  /*07d0*/  SEL R16, R17, RZ, !P5 ;  /* 0x000000ff11107207 */ /* 0x000fe40006800000 */
[----:B------:R-:W-:Y:S02]  /*07e0*/  FSEL R17, R42, 1, P1 ;  /* 0x3f8000002a117808 */ /* 0x000fe40000800000 */
[----:B------:R-:W-:-:S03]  /*07f0*/  SEL R9, R9, RZ, !P5 ;  /* 0x000000ff09097207 */ /* 0x000fc60006800000 */
[----:B------:R-:W-:Y:S02]  /*0800*/  @!P2 FMUL R17, R17, 16777216 ;  /* 0x4b8000001111a820 */ /* 0x000fe40000400000 */
[----:B------:R-:W-:Y:S01]  /*0810*/  FADD R9, R9, 9.9999997473787516356e-06 ;  /* 0x3727c5ac09097421 */ /* 0x000fe20000000000 */
[----:B------:R-:W-:Y:S01]  /*0820*/  SEL R31, R48, RZ, !P5 ;  /* 0x000000ff301f7207 */ /* 0x000fe20006800000 */
[----:B-1----:R-:W-:Y:S02]  /*0830*/  FMUL R48, R54, R17 ;  /* 0x0000001136307220 */ /* 0x002fe40000400000 */
[----:B------:R-:W1:Y:S01]  /*0840*/  MUFU.SQRT R17, R9 ;  /* 0x0000000900117308 */ /* 0x000e620000002000 */
[----:B-----5:R-:W-:-:S05]  /*0850*/  SEL R10, R10, RZ, !P5 ;  /* 0x000000ff0a0a7207 */ /* 0x020fca0006800000 */
[----:B------:R-:W-:-:S04]  /*0860*/  FADD R10, R10, 9.9999997473787516356e-06 ;  /* 0x3727c5ac0a0a7421 */ /* 0x000fc80000000000 */
[----:B------:R-:W5:Y:S01]  /*0870*/  MUFU.SQRT R51, R10 ;  /* 0x0000000a00337308 */ /* 0x000f620000002000 */
[C---:B-1----:R-:W-:Y:S02]  /*0880*/  FSETP.GT.AND P1, PT, R17.reuse, 8.50705917302346158658e+37, PT ;  /* 0x7e8000001100780b */ /* 0x042fe40003f24000 */
[----:B------:R-:W-:-:S11]  /*0890*/  FSETP.GEU.AND P3, PT, R17, 1.175494350822287508e-38, PT ;  /* 0x008000001100780b */ /* 0x000fd60003f6e000 */
[----:B------:R-:W-:Y:S01]  /*08a0*/  @P1 FMUL R17, R17, 0.25 ;  /* 0x3e80000011111820 */ /* 0x000fe20000400000 */
[----:B-----5:R-:W-:-:S03]  /*08b0*/  FSETP.GT.AND P2, PT, R51, 8.50705917302346158658e+37, PT ;  /* 0x7e8000003300780b */ /* 0x020fc60003f44000 */
[----:B------:R-:W-:Y:S01]  /*08c0*/  @!P3 FMUL R17, R17, 16777216 ;  /* 0x4b8000001111b820 */ /* 0x000fe20000400000 */
[----:B------:R-:W-:-:S05]  /*08d0*/  FSETP.GEU.AND P4, PT, R51, 1.175494350822287508e-38, PT ;  /* 0x008000003300780b */ /* 0x000fca0003f8e000 */
[----:B------:R-:W1:Y:S01]  /*08e0*/  MUFU.RCP R17, R17 ;  /* 0x0000001100117308 */ /* 0x000e620000001000 */
[----:B------:R-:W-:-:S03]  /*08f0*/  FSEL R10, R42, 1, P1 ;  /* 0x3f8000002a0a7808 */ /* 0x000fc60000800000 */
[----:B------:R-:W-:Y:S02]  /*0900*/  @P2 FMUL R51, R51, 0.25 ;  /* 0x3e80000033332820 */ /* 0x000fe40000400000 */
[----:B------:R-:W-:Y:S01]  /*0910*/  @!P3 FMUL R10, R10, 16777216 ;  /* 0x4b8000000a0ab820 */ /* 0x000fe20000400000 */
[----:B------:R-:W-:Y:S01]  /*0920*/  SEL R32, R32, RZ, !P5 ;  /* 0x000000ff20207207 */ /* 0x000fe20006800000 */
[----:B------:R-:W-:Y:S01]  /*0930*/  @!P4 FMUL R51, R51, 16777216 ;  /* 0x4b8000003333c820 */ /* 0x000fe20000400000 */
[----:B------:R-:W-:-:S03]  /*0940*/  FADD R16, R16, -R31 ;  /* 0x8000001f10107221 */ /* 0x000fc60000000000 */
[----:B0-----:R0:W-:Y:S01]  /*0950*/  MUFU.RCP R23, R51 ;  /* 0x0000003300177308 */ /* 0x0011e20000001000 */
[----:B-1----:R-:W-:-:S04]  /*0960*/  FMUL R31, R17, R10 ;  /* 0x0000000a111f7220 */ /* 0x002fc80000400000 */
[----:B------:R-:W-:Y:S01]  /*0970*/  FMUL R31, R31, R16 ;  /* 0x000000101f1f7220 */ /* 0x000fe20000400000 */
[----:B0-----:R-:W-:Y:S01]  /*0980*/  FADD R51, R32, 9.9999997473787516356e-06 ;  /* 0x3727c5ac20337421 */ /* 0x001fe20000000000 */
[----:B------:R-:W-:Y:S01]  /*0990*/  IMAD.WIDE R16, R6, 0x4, R20 ;  /* 0x0000000406107825 */ /* 0x000fe200078e0214 */
[----:B------:R-:W-:Y:S02]  /*09a0*/  SEL R21, R49, RZ, !P5 ;  /* 0x000000ff31157207 */ /* 0x000fe40006800000 */
[----:B------:R-:W0:Y:S01]  /*09b0*/  MUFU.SQRT R49, R51 ;  /* 0x0000003300317308 */ /* 0x000e220000002000 */
[----:B------:R-:W-:Y:S01]  /*09c0*/  FSEL R10, R42, 1, P2 ;  /* 0x3f8000002a0a7808 */ /* 0x000fe20001000000 */
[----:B------:R-:W-:-:S04]  /*09d0*/  FMUL R22, R48, R35 ;  /* 0x0000002330167220 */ /* 0x000fc80000400000 */
[----:B------:R-:W-:Y:S01]  /*09e0*/  @!P4 FMUL R10, R10, 16777216 ;  /* 0x4b8000000a0ac820 */ /* 0x000fe20000400000 */
[C---:B0-----:R-:W-:Y:S02]  /*09f0*/  FSETP.GT.AND P1, PT, R49.reuse, 8.50705917302346158658e+37, PT ;  /* 0x7e8000003100780b */ /* 0x041fe40003f24000 */
[----:B------:R-:W-:Y:S01]  /*0a00*/  FSETP.GEU.AND P2, PT, R49, 1.175494350822287508e-38, PT ;  /* 0x008000003100780b */ /* 0x000fe20003f4e000 */
[----:B------:R-:W-:Y:S01]  /*0a10*/  FMUL R23, R23, R10 ;  /* 0x0000000a17177220 */ /* 0x000fe20000400000 */
[----:B------:R-:W-:Y:S01]  /*0a20*/  LEA.HI R28, R28, R5, RZ, 0x6 ;  /* 0x000000051c1c7211 */ /* 0x000fe200078f30ff */
[----:B------:R-:W-:Y:S02]  /*0a30*/  IMAD.MOV.U32 R48, RZ, RZ, RZ ;  /* 0x000000ffff307224 */ /* 0x000fe400078e00ff */
[----:B------:R-:W-:Y:S02]  /*0a40*/  IMAD.MOV.U32 R35, RZ, RZ, RZ ;  /* 0x000000ffff237224 */ /* 0x000fe400078e00ff */
[----:B------:R-:W-:-:S02]  /*0a50*/  IMAD.MOV.U32 R10, RZ, RZ, RZ ;  /* 0x000000ffff0a7224 */ /* 0x000fc400078e00ff */
[----:B------:R-:W-:Y:S02]  /*0a60*/  IMAD.MOV.U32 R9, RZ, RZ, RZ ;  /* 0x000000ffff097224 */ /* 0x000fe400078e00ff */
[----:B------:R-:W-:Y:S01]  /*0a70*/  @P1 FMUL R49, R49, 0.25 ;  /* 0x3e80000031311820 */ /* 0x000fe20000400000 */
[----:B------:R-:W-:Y:S01]  /*0a80*/  SHF.R.S32.HI R28, RZ, 0x6, R28 ;  /* 0x00000006ff1c7819 */ /* 0x000fe2000001141c */
[----:B------:R-:W5:Y:S01]  /*0a90*/  @!P0 LDG.E.EL R48, desc[UR4][R16.64+-0x300] ;  /* 0xfffd000410308981 */ /* 0x000f62000c2e1900 */
[----:B------:R-:W-:Y:S01]  /*0aa0*/  SEL R50, R50, RZ, !P5 ;  /* 0x000000ff32327207 */ /* 0x000fe20006800000 */
[----:B------:R-:W-:Y:S02]  /*0ab0*/  @!P2 FMUL R49, R49, 16777216 ;  /* 0x4b8000003131a820 */ /* 0x000fe40000400000 */
[----:B------:R-:W5:Y:S04]  /*0ac0*/  @!P0 LDG.E.EL R35, desc[UR4][R16.64+-0x300] ;  /* 0xfffd000410238981 */ /* 0x000f68000c2e1900 */
[----:B------:R-:W5:Y:S01]  /*0ad0*/  @!P0 LDG.E.EL R10, desc[UR4][R16.64+-0x300] ;  /* 0xfffd0004100a8981 */ /* 0x000f62000c2e1900 */
[----:B------:R-:W0:Y:S03]  /*0ae0*/  MUFU.RCP R49, R49 ;  /* 0x0000003100317308 */ /* 0x000e260000001000 */
[----:B------:R1:W5:Y:S01]  /*0af0*/  @!P0 LDG.E.EL R9, desc[UR4][R16.64+-0x300] ;  /* 0xfffd000410098981 */ /* 0x000362000c2e1900 */
[----:B------:R-:W-:-:S02]  /*0b00*/  SEL R19, R19, RZ, !P5 ;  /* 0x000000ff13137207 */ /* 0x000fc40006800000 */
[----:B------:R-:W-:Y:S02]  /*0b10*/  SEL R36, R36, RZ, !P5 ;  /* 0x000000ff24247207 */ /* 0x000fe40006800000 */
[----:B------:R-:W-:Y:S02]  /*0b20*/  ISETP.GT.AND P4, PT, R44, 0xff, PT ;  /* 0x000000ff2c00780c */ /* 0x000fe40003f84270 */
[----:B-1----:R-:W-:Y:S01]  /*0b30*/  LEA.HI R16, R28, R28, RZ, 0x6 ;  /* 0x0000001c1c107211 */ /* 0x002fe200078f30ff */
[----:B------:R-:W-:-:S03]  /*0b40*/  FMUL R23, R23, R34 ;  /* 0x0000002217177220 */ /* 0x000fc60000400000 */
[----:B------:R-:W-:Y:S02]  /*0b50*/  LOP3.LUT R17, R16, 0xffffffc0, RZ, 0xc0, !PT ;  /* 0xffffffc010117812 */ /* 0x000fe400078ec0ff */
[----:B------:R-:W-:Y:S01]  /*0b60*/  SEL R16, R47, RZ, !P5 ;  /* 0x000000ff2f107207 */ /* 0x000fe20006800000 */
[----:B------:R-:W-:Y:S01]  /*0b70*/  FADD R19, R19, -R36 ;  /* 0x8000002413137221 */ /* 0x000fe20000000000 */
[----:B------:R-:W-:Y:S01]  /*0b80*/  FSEL R34, R42, 1, P1 ;  /* 0x3f8000002a227808 */ /* 0x000fe20000800000 */
[----:B------:R-:W-:Y:S01]  /*0b90*/  IMAD.IADD R28, R28, 0x1, -R17 ;  /* 0x000000011c1c7824 */ /* 0x000fe200078e0a11 */
[----:B------:R-:W-:-:S03]  /*0ba0*/  SHF.R.S32.HI R36, RZ, 0x1f, R5 ;  /* 0x0000001fff247819 */ /* 0x000fc60000011405 */
[----:B------:R-:W-:Y:S01]  /*0bb0*/  @!P2 FMUL R34, R34, 16777216 ;  /* 0x4b8000002222a820 */ /* 0x000fe20000400000 */
[----:B------:R-:W-:-:S03]  /*0bc0*/  LEA.HI R36, R36, R5, RZ, 0x6 ;  /* 0x0000000524247211 */ /* 0x000fc600078f30ff */
[----:B0-----:R-:W-:Y:S01]  /*0bd0*/  FMUL R34, R49, R34 ;  /* 0x0000002231227220 */ /* 0x001fe20000400000 */
[----:B------:R-:W-:-:S03]  /*0be0*/  LOP3.LUT R36, R36, 0xffffffc0, RZ, 0xc0, !PT ;  /* 0xffffffc024247812 */ /* 0x000fc600078ec0ff */
[----:B------:R-:W-:Y:S02]  /*0bf0*/  FMUL R19, R34, R19 ;  /* 0x0000001322137220 */ /* 0x000fe40000400000 */
[----:B------:R-:W-:Y:S01]  /*0c00*/  IMAD.IADD R36, R5, 0x1, -R36 ;  /* 0x0000000105247824 */ /* 0x000fe200078e0a24 */
[----:B--2---:R-:W-:-:S05]  /*0c10*/  SEL R32, R53, RZ, !P5 ;  /* 0x000000ff35207207 */ /* 0x004fca0006800000 */
[----:B------:R-:W-:Y:S02]  /*0c20*/  FFMA R32, R21, R22, R32 ;  /* 0x0000001615207223 */ /* 0x000fe40000000020 */
[----:B------:R-:W0:Y:S01]  /*0c30*/  LDC.64 R20, c[0x0][0x258] ;  /* 0x00009600ff147b82 */ /* 0x000e220000000a00 */
[----:B------:R-:W-:-:S05]  /*0c40*/  SEL R53, R52, RZ, !P5 ;  /* 0x000000ff34357207 */ /* 0x000fca0006800000 */
[----:B------:R-:W-:Y:S02]  /*0c50*/  FFMA R31, R50, R31, R53 ;  /* 0x0000001f321f7223 */ /* 0x000fe40000000035 */
[----:B------:R-:W1:Y:S01]  /*0c60*/  LDC.64 R52, c[0x0][0x260] ;  /* 0x00009800ff347b82 */ /* 0x000e620000000a00 */
[----:B----4-:R-:W-:-:S05]  /*0c70*/  SEL R47, R30, RZ, !P5 ;  /* 0x000000ff1e2f7207 */ /* 0x010fca0006800000 */
[----:B------:R-:W-:Y:S01]  /*0c80*/  FFMA R30, R16, R23, R47 ;  /* 0x00000017101e7223 */ /* 0x000fe2000000002f */
[----:B------:R-:W-:Y:S01]  /*0c90*/  CS2R R22, SRZ ;  /* 0x0000000000167805 */ /* 0x000fe2000001ff00 */
[----:B0-----:R-:W-:-:S05]  /*0ca0*/  IMAD.WIDE R16, R28, 0x8, R20 ;  /* 0x000000081c107825 */ /* 0x001fca00078e0214 */
[----:B------:R0:W2:Y:S02]  /*0cb0*/  @P4 LDG.E.EL.64 R22, desc[UR4][R16.64] ;  /* 0x0000000410164981 */ /* 0x0000a4000c2e1b00 */
[----:B0-----:R-:W-:Y:S02]  /*0cc0*/  SEL R16, R33, RZ, !P5 ;  /* 0x000000ff21107207 */ /* 0x001fe40006800000 */
[----:B---3--:R-:W-:Y:S01]  /*0cd0*/  SEL R33, R18, RZ, !P5 ;  /* 0x000000ff12217207 */ /* 0x008fe20006800000 */
[----:B-1----:R-:W-:-:S04]  /*0ce0*/  IMAD.WIDE R50, R36, 0x8, R52 ;  /* 0x0000000824327825 */ /* 0x002fc800078e0234 */
[----:B------:R-:W-:Y:S01]  /*0cf0*/  FFMA R33, R16, R19, R33 ;  /* 0x0000001310217223 */ /* 0x000fe20000000021 */
[----:B------:R-:W-:Y:S02]  /*0d00*/  CS2R R16, SRZ ;  /* 0x0000000000107805 */ /* 0x000fe4000001ff00 */
[----:B------:R-:W-:-:S06]  /*0d10*/  CS2R R18, SRZ ;  /* 0x0000000000127805 */ /* 0x000fcc000001ff00 */
[----:B------:R-:W3:Y:S01]  /*0d20*/  @P4 LDG.E.EL.128 R16, desc[UR4][R50.64] ;  /* 0x0000000432104981 */ /* 0x000ee2000c2e1d00 */
[----:B------:R-:W-:-:S05]  /*0d30*/  SEL R39, R39, RZ, !P0 ;  /* 0x000000ff27277207 */ /* 0x000fca0004000000 */
[----:B------:R-:W-:-:S04]  /*0d40*/  FADD R39, R39, 9.9999997473787516356e-06 ;  /* 0x3727c5ac27277421 */ /* 0x000fc80000000000 */
[----:B------:R-:W0:Y:S02]  /*0d50*/  MUFU.SQRT R47, R39 ;  /* 0x00000027002f7308 */ /* 0x000e240000002000 */
[C---:B0-----:R-:W-:Y:S02]  /*0d60*/  FSETP.GT.AND P1, PT, R47.reuse, 8.50705917302346158658e+37, PT ;  /* 0x7e8000002f00780b */ /* 0x041fe40003f24000 */
[----:B------:R-:W-:-:S11]  /*0d70*/  FSETP.GEU.AND P2, PT, R47, 1.175494350822287508e-38, PT ;  /* 0x008000002f00780b */ /* 0x000fd60003f4e000 */
[----:B------:R-:W-:-:S04]  /*0d80*/  @P1 FMUL R47, R47, 0.25 ;  /* 0x3e8000002f2f1820 */ /* 0x000fc80000400000 */
[----:B------:R-:W-:Y:S01]  /*0d90*/  @!P2 FMUL R47, R47, 16777216 ;  /* 0x4b8000002f2fa820 */ /* 0x000fe20000400000 */
[----:B------:R-:W-:Y:S02]  /*0da0*/  SEL R49, R40, RZ, !P0 ;  /* 0x000000ff28317207 */ /* 0x000fe40004000000 */
[----:B------:R-:W-:-:S03]  /*0db0*/  SEL R12, R12, RZ, !P0 ;  /* 0x000000ff0c0c7207 */ /* 0x000fc60004000000 */
[----:B------:R-:W0:Y:S02]  /*0dc0*/  MUFU.RCP R47, R47 ;  /* 0x0000002f002f7308 */ /* 0x000e240000001000 */
[----:B------:R-:W-:Y:S01]  /*0dd0*/  FADD R40, R12, -R49 ;  /* 0x800000310c287221 */ /* 0x000fe20000000000 */
[----:B------:R-:W-:-:S05]  /*0de0*/  FSEL R12, R42, 1, P1 ;  /* 0x3f8000002a0c7808 */ /* 0x000fca0000800000 */
[----:B------:R-:W-:-:S04]  /*0df0*/  @!P2 FMUL R12, R12, 16777216 ;  /* 0x4b8000000c0ca820 */ /* 0x000fc80000400000 */
[----:B0-----:R-:W-:Y:S01]  /*0e00*/  FMUL R39, R47, R12 ;  /* 0x0000000c2f277220 */ /* 0x001fe20000400000 */
[----:B------:R-:W-:-:S05]  /*0e10*/  SEL R12, R46, RZ, !P0 ;  /* 0x000000ff2e0c7207 */ /* 0x000fca0004000000 */
[----:B------:R-:W-:Y:S01]  /*0e20*/  FADD R12, R12, 9.9999997473787516356e-06 ;  /* 0x3727c5ac0c0c7421 */ /* 0x000fe20000000000 */
[----:B------:R-:W-:-:S03]  /*0e30*/  FMUL R40, R39, R40 ;  /* 0x0000002827287220 */ /* 0x000fc60000400000 */
[----:B------:R-:W0:Y:S01]  /*0e40*/  MUFU.SQRT R39, R12 ;  /* 0x0000000c00277308 */ /* 0x000e220000002000 */
[----:B------:R-:W-:-:S04]  /*0e50*/  SHF.R.S32.HI R46, RZ, 0x15, R29 ;  /* 0x00000015ff2e7819 */ /* 0x000fc8000001141d */
[----:B------:R-:W-:Y:S02]  /*0e60*/  SGXT R46, R46, 0x1 ;  /* 0x000000012e2e781a */ /* 0x000fe40000000200 */
[C---:B0-----:R-:W-:Y:S02]  /*0e70*/  FSETP.GT.AND P1, PT, R39.reuse, 8.50705917302346158658e+37, PT ;  /* 0x7e8000002700780b */ /* 0x041fe40003f24000 */
[----:B------:R-:W-:Y:S02]  /*0e80*/  FSETP.GEU.AND P2, PT, R39, 1.175494350822287508e-38, PT ;  /* 0x008000002700780b */ /* 0x000fe40003f4e000 */
[----:B------:R-:W-:Y:S02]  /*0e90*/  LEA.HI R29, R46, R3, RZ, 0x6 ;  /* 0x000000032e1d7211 */ /* 0x000fe400078f30ff */
[----:B------:R-:W-:Y:S02]  /*0ea0*/  SEL R49, R24, RZ, !P0 ;  /* 0x000000ff18317207 */ /* 0x000fe40004000000 */
[----:B------:R-:W-:-:S05]  /*0eb0*/  SHF.R.S32.HI R29, RZ, 0x6, R29 ;  /* 0x00000006ff1d7819 */ /* 0x000fca000001141d */
[----:B------:R-:W-:Y:S01]  /*0ec0*/  @P1 FMUL R39, R39, 0.25 ;  /* 0x3e80000027271820 */ /* 0x000fe20000400000 */
[----:B------:R-:W-:-:S03]  /*0ed0*/  SEL R12, R37, RZ, !P0 ;  /* 0x000000ff250c7207 */ /* 0x000fc60004000000 */
[----:B------:R-:W-:Y:S01]  /*0ee0*/  @!P2 FMUL R39, R39, 16777216 ;  /* 0x4b8000002727a820 */ /* 0x000fe20000400000 */
[----:B-----5:R-:W-:-:S05]  /*0ef0*/  SEL R24, R48, RZ, !P0 ;  /* 0x000000ff30187207 */ /* 0x020fca0004000000 */
[----:B------:R-:W0:Y:S01]  /*0f00*/  MUFU.RCP R39, R39 ;  /* 0x0000002700277308 */ /* 0x000e220000001000 */
[----:B------:R-:W-:Y:S01]  /*0f10*/  FFMA R24, R49, R40, R24 ;  /* 0x0000002831187223 */ /* 0x000fe20000000018 */
[----:B------:R-:W-:Y:S02]  /*0f20*/  LEA.HI R40, R29, R29, RZ, 0x6 ;  /* 0x0000001d1d287211 */ /* 0x000fe400078f30ff */
[----:B------:R-:W-:Y:S02]  /*0f30*/  SEL R13, R13, RZ, !P0 ;  /* 0x000000ff0d0d7207 */ /* 0x000fe40004000000 */
[----:B------:R-:W-:-:S03]  /*0f40*/  LOP3.LUT R40, R40, 0xffffffc0, RZ, 0xc0, !PT ;  /* 0xffffffc028287812 */ /* 0x000fc600078ec0ff */
[----:B------:R-:W-:Y:S01]  /*0f50*/  FADD R13, R13, -R12 ;  /* 0x8000000c0d0d7221 */ /* 0x000fe20000000000 */
[----:B------:R-:W-:Y:S01]  /*0f60*/  FSEL R12, R42, 1, P1 ;  /* 0x3f8000002a0c7808 */ /* 0x000fe20000800000 */
[----:B------:R-:W-:-:S04]  /*0f70*/  IMAD.IADD R29, R29, 0x1, -R40 ;  /* 0x000000011d1d7824 */ /* 0x000fc800078e0a28 */
[----:B------:R-:W-:Y:S01]  /*0f80*/  @!P2 FMUL R12, R12, 16777216 ;  /* 0x4b8000000c0ca820 */ /* 0x000fe20000400000 */
[----:B------:R-:W-:-:S03]  /*0f90*/  ISETP.GT.AND P3, PT, R6, 0xff, PT ;  /* 0x000000ff0600780c */ /* 0x000fc60003f64270 */
[----:B0-----:R-:W-:-:S04]  /*0fa0*/  FMUL R12, R39, R12 ;  /* 0x0000000c270c7220 */ /* 0x001fc80000400000 */
[----:B------:R-:W-:Y:S01]  /*0fb0*/  FMUL R13, R12, R13 ;  /* 0x0000000d0c0d7220 */ /* 0x000fe20000400000 */
[----:B------:R-:W-:Y:S01]  /*0fc0*/  IMAD.WIDE R56, R29, 0x8, R20 ;  /* 0x000000081d387825 */ /* 0x000fe200078e0214 */
[----:B------:R-:W-:Y:S02]  /*0fd0*/  CS2R R20, SRZ ;  /* 0x0000000000147805 */ /* 0x000fe4000001ff00 */
[----:B--2---:R-:W-:Y:S02]  /*0fe0*/  SEL R37, R23, RZ, P4 ;  /* 0x000000ff17257207 */ /* 0x004fe40002000000 */
[----:B------:R-:W-:Y:S02]  /*0ff0*/  SEL R23, R22, RZ, P4 ;  /* 0x000000ff16177207 */ /* 0x000fe40002000000 */
[----:B------:R-:W-:-:S04]  /*1000*/  SHF.R.U32.HI R22, RZ, 0x1a, R37 ;  /* 0x0000001aff167819 */ /* 0x000fc80000011625 */
[----:B------:R-:W-:-:S04]  /*1010*/  LOP3.LUT R22, R22, 0x20, RZ, 0xc0, !PT ;  /* 0x0000002016167812 */ /* 0x000fc800078ec0ff */
[----:B------:R-:W-:-:S05]  /*1020*/  IADD3 R22, P1, R22, R23, RZ ;  /* 0x0000001716167210 */ /* 0x000fca0007f3e0ff */
[----:B------:R-:W-:Y:S01]  /*1030*/  IMAD.X R37, RZ, RZ, R37, P1 ;  /* 0x000000ffff257224 */ /* 0x000fe200008e0625 */
[----:B---3--:R-:W-:Y:S02]  /*1040*/  SEL R40, R17, RZ, P4 ;  /* 0x000000ff11287207 */ /* 0x008fe40002000000 */
[----:B------:R-:W-:Y:S02]  /*1050*/  SEL R17, R16, RZ, P4 ;  /* 0x000000ff10117207 */ /* 0x000fe40002000000 */
[----:B------:R-:W-:Y:S01]  /*1060*/  SHF.R.U32.HI R54, RZ, 0x18, R40 ;  /* 0x00000018ff367819 */ /* 0x000fe20000011628 */
[----:B------:R-:W-:Y:S01]  /*1070*/  IMAD.SHL.U32 R47, R22, 0x80, RZ ;  /* 0x00000080162f7824 */ /* 0x000fe200078e00ff */
[----:B------:R-:W-:Y:S02]  /*1080*/  LEA R55, P1, R17, UR6, 0x2 ;  /* 0x0000000611377c11 */ /* 0x000fe4000f8210ff */
[----:B------:R-:W-:Y:S02]  /*1090*/  LOP3.LUT R54, R54, 0x80, RZ, 0xc0, !PT ;  /* 0x0000008036367812 */ /* 0x000fe400078ec0ff */
[----:B------:R-:W-:-:S02]  /*10a0*/  SEL R16, R25, RZ, !P0 ;  /* 0x000000ff19107207 */ /* 0x000fc40004000000 */
[----:B------:R-:W-:Y:S02]  /*10b0*/  LEA.HI.X R17, R17, UR7, R40, 0x2, P1 ;  /* 0x0000000711117c11 */ /* 0x000fe400088f1428 */
[----:B------:R-:W-:Y:S02]  /*10c0*/  SEL R25, R35, RZ, !P0 ;  /* 0x000000ff23197207 */ /* 0x000fe40004000000 */
[----:B------:R-:W-:Y:S02]  /*10d0*/  SHF.L.U64.HI R48, R22, 0x7, R37 ;  /* 0x0000000716307819 */ /* 0x000fe40000010225 */
[----:B------:R-:W-:Y:S01]  /*10e0*/  IADD3 R54, P1, P2, R47, R55, R54 ;  /* 0x000000372f367210 */ /* 0x000fe20007a3e036 */
[----:B------:R-:W-:-:S03]  /*10f0*/  FFMA R25, R16, R13, R25 ;  /* 0x0000000d10197223 */ /* 0x000fc60000000019 */
[----:B------:R-:W-:Y:S02]  /*1100*/  IADD3.X R55, R48, R17, RZ, P1, P2 ;  /* 0x0000001130377210 */ /* 0x000fe40000fe44ff */
[----:B------:R-:W-:Y:S02]  /*1110*/  CS2R R16, SRZ ;  /* 0x0000000000107805 */ /* 0x000fe4000001ff00 */
[----:B------:R-:W-:-:S04]  /*1120*/  CS2R R22, SRZ ;  /* 0x0000000000167805 */ /* 0x000fc8000001ff00 */
[----:B------:R-:W2:Y:S04]  /*1130*/  @P3 LDG.E.EL.64 R16, desc[UR4][R56.64] ;  /* 0x0000000438103981 */ /* 0x000ea8000c2e1b00 */
[----:B------:R0:W3:Y:S01]  /*1140*/  @P3 LDG.E.EL.128 R20, desc[UR4][R50.64] ;  /* 0x0000000432143981 */ /* 0x0000e2000c2e1d00 */
[----:B------:R-:W-:Y:S02]  /*1150*/  SEL R13, R18, RZ, P4 ;  /* 0x000000ff120d7207 */ /* 0x000fe40002000000 */
[----:B------:R-:W-:Y:S02]  /*1160*/  SEL R18, R19, RZ, P4 ;  /* 0x000000ff13127207 */ /* 0x000fe40002000000 */
[----:B------:R-:W-:-:S04]  /*1170*/  LEA R19, P1, R13, UR6, 0x2 ;  /* 0x000000060d137c11 */ /* 0x000fc8000f8210ff */
[--C-:B------:R-:W-:Y:S02]  /*1180*/  LEA.HI.X R13, R13, UR7, R18.reuse, 0x2, P1 ;  /* 0x000000070d0d7c11 */ /* 0x100fe400088f1412 */
[----:B------:R-:W-:-:S04]  /*1190*/  SHF.R.U32.HI R18, RZ, 0x18, R18 ;  /* 0x00000018ff127819 */ /* 0x000fc80000011612 */
[----:B------:R-:W-:Y:S01]  /*11a0*/  LOP3.LUT R18, R18, 0x80, RZ, 0xc0, !PT ;  /* 0x0000008012127812 */ /* 0x000fe200078ec0ff */
[----:B------:R-:W-:-:S03]  /*11b0*/  VIADD R12, R44, 0xffffff00 ;  /* 0xffffff002c0c7836 */ /* 0x000fc60000000000 */
[----:B------:R-:W-:Y:S01]  /*11c0*/  IADD3 R18, P1, P2, R47, R19, R18 ;  /* 0x000000132f127210 */ /* 0x000fe20007a3e012 */
[----:B------:R-:W-:-:S03]  /*11d0*/  IMAD.SHL.U32 R40, R12, 0x400, RZ ;  /* 0x000004000c287824 */ /* 0x000fc600078e00ff */
[----:B------:R-:W-:Y:S01]  /*11e0*/  IADD3.X R19, R48, R13, RZ, P1, P2 ;  /* 0x0000000d30137210 */ /* 0x000fe20000fe44ff */
[----:B------:R-:W-:Y:S02]  /*11f0*/  IMAD.SHL.U32 R39, R0, 0x20000, RZ ;  /* 0x0002000000277824 */ /* 0x000fe400078e00ff */
[----:B------:R-:W-:-:S04]  /*1200*/  IMAD.WIDE R18, R40, 0x4, R18 ;  /* 0x0000000428127825 */ /* 0x000fc800078e0212 */
[----:B------:R-:W-:Y:S02]  /*1210*/  IMAD.MOV.U32 R37, RZ, RZ, RZ ;  /* 0x000000ffff257224 */ /* 0x000fe400078e00ff */
[----:B------:R-:W-:-:S05]  /*1220*/  IMAD.WIDE R18, R39, 0x4, R18 ;  /* 0x0000000427127825 */ /* 0x000fca00078e0212 */
[----:B------:R1:W4:Y:S01]  /*1230*/  @P4 LDG.E.EL R37, desc[UR4][R18.64] ;  /* 0x0000000412254981 */ /* 0x000322000c2e1900 */
[----:B------:R-:W-:Y:S01]  /*1240*/  IMAD.WIDE R54, R40, 0x4, R54 ;  /* 0x0000000428367825 */ /* 0x000fe200078e0236 */
[----:B------:R-:W-:Y:S02]  /*1250*/  SEL R27, R27, RZ, !P0 ;  /* 0x000000ff1b1b7207 */ /* 0x000fe40004000000 */
[----:B------:R-:W-:Y:S01]  /*1260*/  SEL R26, R26, RZ, !P0 ;  /* 0x000000ff1a1a7207 */ /* 0x000fe20004000000 */
[----:B------:R-:W-:Y:S02]  /*1270*/  IMAD.MOV.U32 R35, RZ, RZ, RZ ;  /* 0x000000ffff237224 */ /* 0x000fe400078e00ff */
[----:B0-----:R-:W-:Y:S01]  /*1280*/  FADD R51, R27, 9.9999997473787516356e-06 ;  /* 0x3727c5ac1b337421 */ /* 0x001fe20000000000 */
[----:B------:R-:W-:-:S05]  /*1290*/  IMAD.WIDE R54, R39, 0x4, R54 ;  /* 0x0000000427367825 */ /* 0x000fca00078e0236 */
[----:B------:R0:W5:Y:S01]  /*12a0*/  @P4 LDG.E.EL R35, desc[UR4][R54.64] ;  /* 0x0000000436234981 */ /* 0x000162000c2e1900 */
[----:B--2---:R-:W-:-:S04]  /*12b0*/  SEL R49, R17, RZ, P3 ;  /* 0x000000ff11317207 */ /* 0x004fc80001800000 */
[----:B------:R-:W-:Y:S02]  /*12c0*/  SHF.R.U32.HI R13, RZ, 0x1a, R49 ;  /* 0x0000001aff0d7819 */ /* 0x000fe40000011631 */
[----:B------:R-:W-:Y:S02]  /*12d0*/  SEL R16, R16, RZ, P3 ;  /* 0x000000ff10107207 */ /* 0x000fe40001800000 */
[----:B------:R-:W-:Y:S02]  /*12e0*/  LOP3.LUT R13, R13, 0x20, RZ, 0xc0, !PT ;  /* 0x000000200d0d7812 */ /* 0x000fe400078ec0ff */
[----:B---3--:R-:W-:Y:S02]  /*12f0*/  SEL R20, R20, RZ, P3 ;  /* 0x000000ff14147207 */ /* 0x008fe40001800000 */
[----:B------:R-:W-:Y:S02]  /*1300*/  SEL R21, R21, RZ, P3 ;  /* 0x000000ff15157207 */ /* 0x000fe40001800000 */
[----:B------:R-:W-:-:S02]  /*1310*/  IADD3 R50, P1, R13, R16, RZ ;  /* 0x000000100d327210 */ /* 0x000fc40007f3e0ff */
[----:B------:R-:W-:Y:S02]  /*1320*/  LEA R17, P2, R20, UR6, 0x2 ;  /* 0x0000000614117c11 */ /* 0x000fe4000f8410ff */
[----:B------:R-:W-:Y:S02]  /*1330*/  SEL R13, R22, RZ, P3 ;  /* 0x000000ff160d7207 */ /* 0x000fe40001800000 */
[----:B-1----:R-:W-:Y:S02]  /*1340*/  SHF.R.U32.HI R19, RZ, 0x18, R21 ;  /* 0x00000018ff137819 */ /* 0x002fe40000011615 */
[----:B------:R-:W-:Y:S01]  /*1350*/  SEL R16, R23, RZ, P3 ;  /* 0x000000ff17107207 */ /* 0x000fe20001800000 */
[----:B------:R-:W-:Y:S01]  /*1360*/  IMAD.X R23, RZ, RZ, R49, P1 ;  /* 0x000000ffff177224 */ /* 0x000fe200008e0631 */
[----:B------:R-:W-:Y:S01]  /*1370*/  LEA.HI.X R20, R20, UR7, R21, 0x2, P2 ;  /* 0x0000000714147c11 */ /* 0x000fe200090f1415 */
[----:B------:R-:W-:Y:S01]  /*1380*/  IMAD.SHL.U32 R22, R50, 0x80, RZ ;  /* 0x0000008032167824 */ /* 0x000fe200078e00ff */
[----:B------:R-:W-:Y:S01]  /*1390*/  LOP3.LUT R19, R19, 0x80, RZ, 0xc0, !PT ;  /* 0x0000008013137812 */ /* 0x000fe200078ec0ff */
[----:B------:R-:W-:Y:S01]  /*13a0*/  VIADD R49, R5, 0x2 ;  /* 0x0000000205317836 */ /* 0x000fe20000000000 */
[----:B------:R-:W-:-:S02]  /*13b0*/  LEA R21, P6, R13, UR6, 0x2 ;  /* 0x000000060d157c11 */ /* 0x000fc4000f8c10ff */
[----:B------:R-:W-:Y:S02]  /*13c0*/  SHF.L.U64.HI R23, R50, 0x7, R23 ;  /* 0x0000000732177819 */ /* 0x000fe40000010217 */
[----:B------:R-:W-:Y:S02]  /*13d0*/  IADD3 R18, P1, P2, R22, R17, R19 ;  /* 0x0000001116127210 */ /* 0x000fe40007a3e013 */
[--C-:B------:R-:W-:Y:S01]  /*13e0*/  LEA.HI.X R50, R13, UR7, R16.reuse, 0x2, P6 ;  /* 0x000000070d327c11 */ /* 0x100fe2000b0f1410 */
[----:B------:R-:W-:Y:S01]  /*13f0*/  VIADD R13, R5, 0x200 ;  /* 0x00000200050d7836 */ /* 0x000fe20000000000 */
[----:B------:R-:W-:Y:S02]  /*1400*/  SHF.R.U32.HI R17, RZ, 0x18, R16 ;  /* 0x00000018ff117819 */ /* 0x000fe40000011610 */
[----:B------:R-:W-:Y:S02]  /*1410*/  LEA.HI R46, R46, R49, RZ, 0x6 ;  /* 0x000000312e2e7211 */ /* 0x000fe400078f30ff */
[----:B------:R-:W-:Y:S01]  /*1420*/  IADD3.X R19, R23, R20, RZ, P1, P2 ;  /* 0x0000001417137210 */ /* 0x000fe20000fe44ff */
[----:B------:R-:W-:Y:S01]  /*1430*/  IMAD.HI R20, R13, 0x2aaaaaab, RZ ;  /* 0x2aaaaaab0d147827 */ /* 0x000fe200078e02ff */
[----:B------:R-:W-:-:S02]  /*1440*/  LOP3.LUT R17, R17, 0x80, RZ, 0xc0, !PT ;  /* 0x0000008011117812 */ /* 0x000fc400078ec0ff */
[----:B------:R-:W-:Y:S02]  /*1450*/  LOP3.LUT R46, R46, 0xffffffc0, RZ, 0xc0, !PT ;  /* 0xffffffc02e2e7812 */ /* 0x000fe400078ec0ff */
[----:B------:R-:W-:Y:S02]  /*1460*/  IADD3 R16, P1, P6, R22, R21, R17 ;  /* 0x0000001516107210 */ /* 0x000fe40007e3e011 */
[----:B------:R-:W-:Y:S01]  /*1470*/  SHF.R.U32.HI R21, RZ, 0x1f, R20 ;  /* 0x0000001fff157819 */ /* 0x000fe20000011614 */
[----:B------:R-:W-:Y:S02]  /*1480*/  IMAD.IADD R49, R49, 0x1, -R46 ;  /* 0x0000000131317824 */ /* 0x000fe400078e0a2e */
[----:B------:R-:W-:Y:S01]  /*1490*/  VIADD R46, R6, 0xffffff00 ;  /* 0xffffff00062e7836 */ /* 0x000fe20000000000 */
[----:B------:R-:W-:Y:S02]  /*14a0*/  IADD3.X R17, R23, R50, RZ, P1, P6 ;  /* 0x0000003217117210 */ /* 0x000fe40000fec4ff */
[----:B------:R-:W-:Y:S01]  /*14b0*/  LEA.HI.SX32 R50, R20, R21, 0xe ;  /* 0x0000001514327211 */ /* 0x000fe200078f72ff */
[----:B------:R-:W-:Y:S01]  /*14c0*/  IMAD.SHL.U32 R21, R46, 0x400, RZ ;  /* 0x000004002e157824 */ /* 0x000fe200078e00ff */
[----:B------:R-:W-:-:S03]  /*14d0*/  SEL R13, R14, RZ, !P0 ;  /* 0x000000ff0e0d7207 */ /* 0x000fc60004000000 */
[----:B------:R-:W-:-:S04]  /*14e0*/  IMAD.WIDE R18, R21, 0x4, R18 ;  /* 0x0000000415127825 */ /* 0x000fc800078e0212 */
[----:B------:R-:W-:Y:S01]  /*14f0*/  FADD R13, R13, -R26 ;  /* 0x8000001a0d0d7221 */ /* 0x000fe20000000000 */
[----:B------:R-:W-:Y:S01]  /*1500*/  IMAD.SHL.U32 R20, R50, 0x20000, RZ ;  /* 0x0002000032147824 */ /* 0x000fe200078e00ff */
[----:B------:R-:W-:Y:S01]  /*1510*/  CS2R R26, SRZ ;  /* 0x00000000001a7805 */ /* 0x000fe2000001ff00 */
[----:B------:R-:W-:-:S04]  /*1520*/  IMAD.WIDE R16, R21, 0x4, R16 ;  /* 0x0000000415107825 */ /* 0x000fc800078e0210 */
[----:B------:R-:W-:-:S04]  /*1530*/  IMAD.WIDE R18, R20, 0x4, R18 ;  /* 0x0000000414127825 */ /* 0x000fc800078e0212 */
[----:B0-----:R-:W-:Y:S01]  /*1540*/  IMAD.WIDE R54, R20, 0x4, R16 ;  /* 0x0000000414367825 */ /* 0x001fe200078e0210 */
[----:B------:R0:W2:Y:S01]  /*1550*/  @P3 LDG.E.EL R26, desc[UR4][R18.64] ;  /* 0x00000004121a3981 */ /* 0x0000a2000c2e1900 */
[----:B------:R-:W-:Y:S02]  /*1560*/  CS2R R16, SRZ ;  /* 0x0000000000107805 */ /* 0x000fe4000001ff00 */
[----:B------:R-:W-:Y:S01]  /*1570*/  IMAD.WIDE R52, R49, 0x8, R52 ;  /* 0x0000000831347825 */ /* 0x000fe200078e0234 */
[----:B------:R-:W1:Y:S01]  /*1580*/  MUFU.SQRT R51, R51 ;  /* 0x0000003300337308 */ /* 0x000e620000002000 */
[----:B------:R3:W2:Y:S01]  /*1590*/  @P3 LDG.E.EL R27, desc[UR4][R54.64] ;  /* 0x00000004361b3981 */ /* 0x0006a2000c2e1900 */
[----:B0-----:R-:W-:-:S06]  /*15a0*/  CS2R R18, SRZ ;  /* 0x0000000000127805 */ /* 0x001fcc000001ff00 */
[----:B------:R-:W2:Y:S01]  /*15b0*/  @P4 LDG.E.EL.128 R16, desc[UR4][R52.64] ;  /* 0x0000000434104981 */ /* 0x000ea2000c2e1d00 */
[C---:B-1----:R-:W-:Y:S02]  /*15c0*/  FSETP.GT.AND P2, PT, R51.reuse, 8.50705917302346158658e+37, PT ;  /* 0x7e8000003300780b */ /* 0x042fe40003f44000 */
[----:B------:R-:W-:-:S11]  /*15d0*/  FSETP.GEU.AND P1, PT, R51, 1.175494350822287508e-38, PT ;  /* 0x008000003300780b */ /* 0x000fd60003f2e000 */
[----:B------:R-:W-:-:S04]  /*15e0*/  @P2 FMUL R51, R51, 0.25 ;  /* 0x3e80000033332820 */ /* 0x000fc80000400000 */
[----:B------:R-:W-:-:S06]  /*15f0*/  @!P1 FMUL R51, R51, 16777216 ;  /* 0x4b80000033339820 */ /* 0x000fcc0000400000 */
[----:B------:R-:W0:Y:S01]  /*1600*/  MUFU.RCP R51, R51 ;  /* 0x0000003300337308 */ /* 0x000e220000001000 */
[----:B------:R-:W-:-:S05]  /*1610*/  FSEL R14, R42, 1, P2 ;  /* 0x3f8000002a0e7808 */ /* 0x000fca0001000000 */
[----:B------:R-:W-:-:S04]  /*1620*/  @!P1 FMUL R14, R14, 16777216 ;  /* 0x4b8000000e0e9820 */ /* 0x000fc80000400000 */
[----:B0-----:R-:W-:Y:S01]  /*1630*/  FMUL R14, R51, R14 ;  /* 0x0000000e330e7220 */ /* 0x001fe20000400000 */
[----:B--2---:R-:W-:Y:S02]  /*1640*/  SEL R16, R16, RZ, P4 ;  /* 0x000000ff10107207 */ /* 0x004fe40002000000 */
[----:B------:R-:W-:Y:S02]  /*1650*/  SEL R57, R17, RZ, P4 ;  /* 0x000000ff11397207 */ /* 0x000fe40002000000 */
[----:B------:R-:W-:-:S04]  /*1660*/  LEA R17, P1, R16, UR6, 0x2 ;  /* 0x0000000610117c11 */ /* 0x000fc8000f8210ff */
[--C-:B------:R-:W-:Y:S02]  /*1670*/  LEA.HI.X R51, R16, UR7, R57.reuse, 0x2, P1 ;  /* 0x0000000710337c11 */ /* 0x100fe400088f1439 */
[----:B------:R-:W-:-:S04]  /*1680*/  SHF.R.U32.HI R16, RZ, 0x18, R57 ;  /* 0x00000018ff107819 */ /* 0x000fc80000011639 */
[----:B------:R-:W-:-:S04]  /*1690*/  LOP3.LUT R16, R16, 0x80, RZ, 0xc0, !PT ;  /* 0x0000008010107812 */ /* 0x000fc800078ec0ff */
[----:B------:R-:W-:-:S04]  /*16a0*/  IADD3 R16, P1, P6, R47, R17, R16 ;  /* 0x000000112f107210 */ /* 0x000fc80007e3e010 */
[----:B------:R-:W-:Y:S02]  /*16b0*/  IADD3.X R17, R48, R51, RZ, P1, P6 ;  /* 0x0000003330117210 */ /* 0x000fe40000fec4ff */
[----:B------:R-:W-:Y:S02]  /*16c0*/  SEL R51, R19, RZ, P4 ;  /* 0x000000ff13337207 */ /* 0x000fe40002000000 */
[----:B------:R-:W-:Y:S02]  /*16d0*/  SEL R18, R18, RZ, P4 ;  /* 0x000000ff12127207 */ /* 0x000fe40002000000 */
[----:B---3--:R-:W-:Y:S02]  /*16e0*/  SHF.R.U32.HI R54, RZ, 0x18, R51 ;  /* 0x00000018ff367819 */ /* 0x008fe40000011633 */
[----:B------:R-:W-:Y:S02]  /*16f0*/  LEA R55, P1, R18, UR6, 0x2 ;  /* 0x0000000612377c11 */ /* 0x000fe4000f8210ff */
[----:B------:R-:W-:Y:S01]  /*1700*/  LOP3.LUT R54, R54, 0x80, RZ, 0xc0, !PT ;  /* 0x0000008036367812 */ /* 0x000fe200078ec0ff */
[----:B------:R-:W-:Y:S01]  /*1710*/  IMAD.WIDE R16, R40, 0x4, R16 ;  /* 0x0000000428107825 */ /* 0x000fe200078e0210 */
[----:B------:R-:W-:-:S02]  /*1720*/  LEA.HI.X R19, R18, UR7, R51, 0x2, P1 ;  /* 0x0000000712137c11 */ /* 0x000fc400088f1433 */
[----:B------:R-:W-:Y:S01]  /*1730*/  IADD3 R54, P1, P6, R47, R55, R54 ;  /* 0x000000372f367210 */ /* 0x000fe20007e3e036 */
[----:B------:R-:W-:-:S03]  /*1740*/  IMAD.WIDE R58, R39, 0x4, R16 ;  /* 0x00000004273a7825 */ /* 0x000fc600078e0210 */
[----:B------:R-:W-:Y:S02]  /*1750*/  IADD3.X R55, R48, R19, RZ, P1, P6 ;  /* 0x0000001330377210 */ /* 0x000fe40000fec4ff */
[----:B------:R-:W-:Y:S02]  /*1760*/  CS2R R16, SRZ ;  /* 0x0000000000107805 */ /* 0x000fe4000001ff00 */
[----:B------:R-:W-:-:S06]  /*1770*/  CS2R R18, SRZ ;  /* 0x0000000000127805 */ /* 0x000fcc000001ff00 */
[----:B------:R-:W2:Y:S01]  /*1780*/  @P3 LDG.E.EL.128 R16, desc[UR4][R52.64] ;  /* 0x0000000434103981 */ /* 0x000ea2000c2e1d00 */
[----:B------:R-:W-:Y:S02]  /*1790*/  P2R R34, PR, RZ, 0x20 ;  /* 0x00000020ff227803 */ /* 0x000fe40000000000 */
[----:B------:R-:W-:Y:S02]  /*17a0*/  SEL R38, R38, RZ, !P0 ;  /* 0x000000ff26267207 */ /* 0x000fe40004000000 */
[----:B------:R-:W-:Y:S01]  /*17b0*/  ISETP.GE.AND P1, PT, R44, 0x40, PT ;  /* 0x000000402c00780c */ /* 0x000fe20003f26270 */
[----:B------:R-:W-:Y:S02]  /*17c0*/  IMAD.MOV.U32 R44, RZ, RZ, RZ ;  /* 0x000000ffff2c7224 */ /* 0x000fe400078e00ff */
[----:B------:R-:W-:-:S04]  /*17d0*/  FADD R38, R38, 9.9999997473787516356e-06 ;  /* 0x3727c5ac26267421 */ /* 0x000fc80000000000 */
[----:B------:R0:W3:Y:S02]  /*17e0*/  @P4 LDG.E.EL R44, desc[UR4][R58.64] ;  /* 0x000000043a2c4981 */ /* 0x0000e4000c2e1900 */
[----:B0-----:R0:W1:Y:S01]  /*17f0*/  MUFU.SQRT R58, R38 ;  /* 0x00000026003a7308 */ /* 0x0010620000002000 */
[----:B------:R-:W-:Y:S01]  /*1800*/  IMAD R43, R0, 0x40000, R43 ;  /* 0x00040000002b7824 */ /* 0x000fe200078e022b */
[----:B------:R-:W-:Y:S01]  /*1810*/  SEL R41, R41, RZ, !P0 ;  /* 0x000000ff29297207 */ /* 0x000fe20004000000 */
[----:B0-----:R-:W-:Y:S01]  /*1820*/  IMAD.MOV.U32 R38, RZ, RZ, RZ ;  /* 0x000000ffff267224 */ /* 0x001fe200078e00ff */
[----:B--2---:R-:W-:Y:S02]  /*1830*/  SEL R17, R17, RZ, P3 ;  /* 0x000000ff11117207 */ /* 0x004fe40001800000 */
[----:B------:R-:W-:Y:S02]  /*1840*/  SEL R16, R16, RZ, P3 ;  /* 0x000000ff10107207 */ /* 0x000fe40001800000 */
[----:B------:R-:W-:-:S02]  /*1850*/  SHF.R.U32.HI R57, RZ, 0x18, R17 ;  /* 0x00000018ff397819 */ /* 0x000fc40000011611 */
[C---:B------:R-:W-:Y:S02]  /*1860*/  LEA R56, P6, R16.reuse, UR6, 0x2 ;  /* 0x0000000610387c11 */ /* 0x040fe4000f8c10ff */
[----:B------:R-:W-:Y:S02]  /*1870*/  LOP3.LUT R57, R57, 0x80, RZ, 0xc0, !PT ;  /* 0x0000008039397812 */ /* 0x000fe400078ec0ff */
[----:B------:R-:W-:Y:S02]  /*1880*/  LEA.HI.X R16, R16, UR7, R17, 0x2, P6 ;  /* 0x0000000710107c11 */ /* 0x000fe4000b0f1411 */
[----:B------:R-:W-:-:S04]  /*1890*/  IADD3 R56, P5, P6, R22, R56, R57 ;  /* 0x0000003816387210 */ /* 0x000fc80007ebe039 */
[----:B------:R-:W-:Y:S02]  /*18a0*/  IADD3.X R57, R23, R16, RZ, P5, P6 ;  /* 0x0000001017397210 */ /* 0x000fe40002fec4ff */
[----:B------:R-:W-:Y:S02]  /*18b0*/  SEL R16, R18, RZ, P3 ;  /* 0x000000ff12107207 */ /* 0x000fe40001800000 */
[----:B------:R-:W-:Y:S02]  /*18c0*/  SEL R19, R19, RZ, P3 ;  /* 0x000000ff13137207 */ /* 0x000fe40001800000 */
[----:B------:R-:W-:-:S04]  /*18d0*/  LEA R18, P6, R16, UR6, 0x2 ;  /* 0x0000000610127c11 */ /* 0x000fc8000f8c10ff */
[--C-:B------:R-:W-:Y:S02]  /*18e0*/  LEA.HI.X R16, R16, UR7, R19.reuse, 0x2, P6 ;  /* 0x0000000710107c11 */ /* 0x100fe4000b0f1413 */
[----:B------:R-:W-:-:S04]  /*18f0*/  SHF.R.U32.HI R19, RZ, 0x18, R19 ;  /* 0x00000018ff137819 */ /* 0x000fc80000011613 */
[----:B------:R-:W-:-:S04]  /*1900*/  LOP3.LUT R19, R19, 0x80, RZ, 0xc0, !PT ;  /* 0x0000008013137812 */ /* 0x000fc800078ec0ff */
[----:B------:R-:W-:-:S04]  /*1910*/  IADD3 R18, P5, P6, R22, R18, R19 ;  /* 0x0000001216127210 */ /* 0x000fc80007ebe013 */
[----:B------:R-:W-:Y:S02]  /*1920*/  IADD3.X R19, R23, R16, RZ, P5, P6 ;  /* 0x0000001017137210 */ /* 0x000fe40002fec4ff */
[C---:B-1----:R-:W-:Y:S02]  /*1930*/  FSETP.GT.AND P5, PT, R58.reuse, 8.50705917302346158658e+37, PT ;  /* 0x7e8000003a00780b */ /* 0x042fe40003fa4000 */
[----:B------:R-:W-:Y:S01]  /*1940*/  FSETP.GEU.AND P6, PT, R58, 1.175494350822287508e-38, PT ;  /* 0x008000003a00780b */ /* 0x000fe20003fce000 */
[----:B------:R-:W-:Y:S01]  /*1950*/  IMAD R16, R12, 0x1000, R43 ;  /* 0x000010000c107824 */ /* 0x000fe200078e022b */
[----:B------:R-:W-:Y:S01]  /*1960*/  FSEL R51, R42, 1, P5 ;  /* 0x3f8000002a337808 */ /* 0x000fe20002800000 */
[----:B------:R-:W-:Y:S02]  /*1970*/  IMAD.WIDE R42, R40, 0x4, R54 ;  /* 0x00000004282a7825 */ /* 0x000fe400078e0236 */
[----:B------:R-:W0:Y:S06]  /*1980*/  LDC.64 R54, c[0x0][0x270] ;  /* 0x00009c00ff367b82 */ /* 0x000e2c0000000a00 */
[----:B------:R-:W-:-:S04]  /*1990*/  @P5 FMUL R58, R58, 0.25 ;  /* 0x3e8000003a3a5820 */ /* 0x000fc80000400000 */
[----:B------:R-:W-:-:S06]  /*19a0*/  @!P6 FMUL R58, R58, 16777216 ;  /* 0x4b8000003a3ae820 */ /* 0x000fcc0000400000 */
[----:B------:R-:W1:Y:S01]  /*19b0*/  MUFU.RCP R58, R58 ;  /* 0x0000003a003a7308 */ /* 0x000e620000001000 */
[----:B------:R-:W-:Y:S01]  /*19c0*/  IMAD.MOV.U32 R17, RZ, RZ, RZ ;  /* 0x000000ffff117224 */ /* 0x000fe200078e00ff */
[----:B------:R-:W-:Y:S01]  /*19d0*/  SEL R12, R15, RZ, !P0 ;  /* 0x000000ff0f0c7207 */ /* 0x000fe20004000000 */
[----:B------:R-:W-:-:S04]  /*19e0*/  IMAD.WIDE R42, R39, 0x4, R42 ;  /* 0x00000004272a7825 */ /* 0x000fc800078e022a */
[----:B------:R-:W-:Y:S01]  /*19f0*/  @!P6 FMUL R51, R51, 16777216 ;  /* 0x4b8000003333e820 */ /* 0x000fe20000400000 */
[----:B------:R-:W-:Y:S01]  /*1a00*/  IMAD.WIDE R52, R21, 0x4, R56 ;  /* 0x0000000415347825 */ /* 0x000fe200078e0238 */
[----:B------:R1:W2:Y:S03]  /*1a10*/  @P4 LDG.E.EL R17, desc[UR4][R42.64] ;  /* 0x000000042a114981 */ /* 0x0002a6000c2e1900 */
[----:B------:R-:W-:Y:S01]  /*1a20*/  FADD R12, R12, -R41 ;  /* 0x800000290c0c7221 */ /* 0x000fe20000000000 */
[----:B------:R-:W-:-:S04]  /*1a30*/  IMAD.WIDE R52, R20, 0x4, R52 ;  /* 0x0000000414347825 */ /* 0x000fc800078e0234 */
[----:B-1----:R-:W-:Y:S01]  /*1a40*/  FMUL R43, R58, R51 ;  /* 0x000000333a2b7220 */ /* 0x002fe20000400000 */
[----:B------:R-:W-:Y:S01]  /*1a50*/  FMUL R42, R14, R13 ;  /* 0x0000000d0e2a7220 */ /* 0x000fe20000400000 */
[----:B------:R0:W2:Y:S01]  /*1a60*/  @P3 LDG.E.EL R38, desc[UR4][R52.64] ;  /* 0x0000000434263981 */ /* 0x0000a2000c2e1900 */
[----:B------:R-:W-:Y:S01]  /*1a70*/  CS2R R14, SRZ ;  /* 0x00000000000e7805 */ /* 0x000fe2000001ff00 */
[----:B------:R-:W-:Y:S01]  /*1a80*/  FMUL R43, R43, R12 ;  /* 0x0000000c2b2b7220 */ /* 0x000fe20000400000 */
[----:B------:R-:W-:Y:S01]  /*1a90*/  CS2R R12, SRZ ;  /* 0x00000000000c7805 */ /* 0x000fe2000001ff00 */
[----:B0-----:R-:W-:-:S05]  /*1aa0*/  IMAD.WIDE R52, R36, 0x8, R54 ;  /* 0x0000000824347825 */ /* 0x001fca00078e0236 */
[----:B------:R-:W2:Y:S01]  /*1ab0*/  @P4 LDG.E.EL.128 R12, desc[UR4][R52.64] ;  /* 0x00000004340c4981 */ /* 0x000ea2000c2e1d00 */
[----:B------:R-:W-:-:S04]  /*1ac0*/  IMAD.WIDE R18, R21, 0x4, R18 ;  /* 0x0000000415127825 */ /* 0x000fc800078e0212 */
[----:B------:R-:W-:Y:S02]  /*1ad0*/  IMAD.MOV.U32 R41, RZ, RZ, RZ ;  /* 0x000000ffff297224 */ /* 0x000fe400078e00ff */
[----:B------:R-:W-:-:S05]  /*1ae0*/  IMAD.WIDE R18, R20, 0x4, R18 ;  /* 0x0000000414127825 */ /* 0x000fca00078e0212 */
[----:B------:R0:W3:Y:S01]  /*1af0*/  @P3 LDG.E.EL R41, desc[UR4][R18.64] ;  /* 0x0000000412293981 */ /* 0x0000e2000c2e1900 */
[----:B------:R-:W-:Y:S01]  /*1b00*/  IMAD.WIDE R54, R49, 0x8, R54 ;  /* 0x0000000831367825 */ /* 0x000fe200078e0236 */
[----:B--2---:R-:W-:Y:S02]  /*1b10*/  SEL R51, R12, RZ, P4 ;  /* 0x000000ff0c337207 */ /* 0x004fe40002000000 */
[----:B------:R-:W-:Y:S02]  /*1b20*/  SEL R12, R13, RZ, P4 ;  /* 0x000000ff0d0c7207 */ /* 0x000fe40002000000 */
[----:B------:R-:W-:-:S04]  /*1b30*/  LEA R13, P6, R51, UR6, 0x2 ;  /* 0x00000006330d7c11 */ /* 0x000fc8000f8c10ff */
[--C-:B------:R-:W-:Y:S02]  /*1b40*/  LEA.HI.X R51, R51, UR7, R12.reuse, 0x2, P6 ;  /* 0x0000000733337c11 */ /* 0x100fe4000b0f140c */
[----:B------:R-:W-:-:S04]  /*1b50*/  SHF.R.U32.HI R12, RZ, 0x18, R12 ;  /* 0x00000018ff0c7819 */ /* 0x000fc8000001160c */
[----:B------:R-:W-:Y:S02]  /*1b60*/  LOP3.LUT R12, R12, 0x80, RZ, 0xc0, !PT ;  /* 0x000000800c0c7812 */ /* 0x000fe400078ec0ff */
[----:B0-----:R-:W-:Y:S02]  /*1b70*/  SEL R19, R15, RZ, P4 ;  /* 0x000000ff0f137207 */ /* 0x001fe40002000000 */
[----:B------:R-:W-:Y:S02]  /*1b80*/  IADD3 R12, P5, P6, R47, R13, R12 ;  /* 0x0000000d2f0c7210 */ /* 0x000fe40007ebe00c */
[----:B------:R-:W-:Y:S02]  /*1b90*/  SEL R14, R14, RZ, P4 ;  /* 0x000000ff0e0e7207 */ /* 0x000fe40002000000 */
[----:B------:R-:W-:Y:S02]  /*1ba0*/  SHF.R.U32.HI R60, RZ, 0x18, R19 ;  /* 0x00000018ff3c7819 */ /* 0x000fe40000011613 */
[----:B------:R-:W-:-:S02]  /*1bb0*/  IADD3.X R13, R48, R51, RZ, P5, P6 ;  /* 0x00000033300d7210 */ /* 0x000fc40002fec4ff */
[----:B------:R-:W-:Y:S02]  /*1bc0*/  LEA R61, P6, R14, UR6, 0x2 ;  /* 0x000000060e3d7c11 */ /* 0x000fe4000f8c10ff */
[----:B------:R-:W-:Y:S01]  /*1bd0*/  LOP3.LUT R60, R60, 0x80, RZ, 0xc0, !PT ;  /* 0x000000803c3c7812 */ /* 0x000fe200078ec0ff */
[----:B------:R-:W-:Y:S01]  /*1be0*/  IMAD.WIDE R12, R40, 0x4, R12 ;  /* 0x00000004280c7825 */ /* 0x000fe200078e020c */
[----:B------:R-:W-:Y:S02]  /*1bf0*/  LEA.HI.X R15, R14, UR7, R19, 0x2, P6 ;  /* 0x000000070e0f7c11 */ /* 0x000fe4000b0f1413 */
[----:B------:R-:W-:Y:S01]  /*1c00*/  IADD3 R60, P5, P6, R47, R61, R60 ;  /* 0x0000003d2f3c7210 */ /* 0x000fe20007ebe03c */
[----:B------:R-:W-:-:S03]  /*1c10*/  IMAD.WIDE R58, R39, 0x4, R12 ;  /* 0x00000004273a7825 */ /* 0x000fc600078e020c */
[----:B------:R-:W-:Y:S02]  /*1c20*/  IADD3.X R61, R48, R15, RZ, P5, P6 ;  /* 0x0000000f303d7210 */ /* 0x000fe40002fec4ff */
[----:B------:R-:W-:Y:S02]  /*1c30*/  CS2R R12, SRZ ;  /* 0x00000000000c7805 */ /* 0x000fe4000001ff00 */
[----:B------:R-:W-:-:S06]  /*1c40*/  CS2R R14, SRZ ;  /* 0x00000000000e7805 */ /* 0x000fcc000001ff00 */
[----:B------:R-:W2:Y:S01]  /*1c50*/  @P4 LDG.E.EL.128 R12, desc[UR4][R54.64] ;  /* 0x00000004360c4981 */ /* 0x000ea2000c2e1d00 */
[----:B------:R-:W-:-:S06]  /*1c60*/  IMAD.MOV.U32 R18, RZ, RZ, RZ ;  /* 0x000000ffff127224 */ /* 0x000fcc00078e00ff */
[----:B------:R0:W3:Y:S01]  /*1c70*/  @P4 LDG.E.EL R18, desc[UR4][R58.64] ;  /* 0x000000043a124981 */ /* 0x0000e2000c2e1900 */
[----:B--2---:R-:W-:Y:S02]  /*1c80*/  SEL R19, R13, RZ, P4 ;  /* 0x000000ff0d137207 */ /* 0x004fe40002000000 */
[----:B------:R-:W-:Y:S02]  /*1c90*/  SEL R12, R12, RZ, P4 ;  /* 0x000000ff0c0c7207 */ /* 0x000fe40002000000 */
[--C-:B------:R-:W-:Y:S02]  /*1ca0*/  SHF.R.U32.HI R56, RZ, 0x18, R19.reuse ;  /* 0x00000018ff387819 */ /* 0x100fe40000011613 */
[----:B------:R-:W-:Y:S02]  /*1cb0*/  LEA R57, P6, R12, UR6, 0x2 ;  /* 0x000000060c397c11 */ /* 0x000fe4000f8c10ff */
[----:B------:R-:W-:Y:S02]  /*1cc0*/  LOP3.LUT R56, R56, 0x80, RZ, 0xc0, !PT ;  /* 0x0000008038387812 */ /* 0x000fe400078ec0ff */
[----:B------:R-:W-:-:S02]  /*1cd0*/  LEA.HI.X R13, R12, UR7, R19, 0x2, P6 ;  /* 0x000000070c0d7c11 */ /* 0x000fc4000b0f1413 */
[----:B------:R-:W-:-:S04]  /*1ce0*/  IADD3 R56, P5, P6, R47, R57, R56 ;  /* 0x000000392f387210 */ /* 0x000fc80007ebe038 */
[----:B------:R-:W-:Y:S02]  /*1cf0*/  IADD3.X R57, R48, R13, RZ, P5, P6 ;  /* 0x0000000d30397210 */ /* 0x000fe40002fec4ff */
[----:B------:R-:W-:Y:S02]  /*1d00*/  SEL R13, R14, RZ, P4 ;  /* 0x000000ff0e0d7207 */ /* 0x000fe40002000000 */
[----:B------:R-:W-:-:S04]  /*1d10*/  SEL R14, R15, RZ, P4 ;  /* 0x000000ff0f0e7207 */ /* 0x000fc80002000000 */
[--C-:B0-----:R-:W-:Y:S02]  /*1d20*/  SHF.R.U32.HI R58, RZ, 0x18, R14.reuse ;  /* 0x00000018ff3a7819 */ /* 0x101fe4000001160e */
[C---:B------:R-:W-:Y:S02]  /*1d30*/  LEA R59, P6, R13.reuse, UR6, 0x2 ;  /* 0x000000060d3b7c11 */ /* 0x040fe4000f8c10ff */
[----:B------:R-:W-:Y:S02]  /*1d40*/  LOP3.LUT R58, R58, 0x80, RZ, 0xc0, !PT ;  /* 0x000000803a3a7812 */ /* 0x000fe400078ec0ff */
[----:B------:R-:W-:Y:S02]  /*1d50*/  LEA.HI.X R13, R13, UR7, R14, 0x2, P6 ;  /* 0x000000070d0d7c11 */ /* 0x000fe4000b0f140e */
[----:B------:R-:W-:Y:S02]  /*1d60*/  IADD3 R58, P5, P6, R47, R59, R58 ;  /* 0x0000003b2f3a7210 */ /* 0x000fe40007ebe03a */
[----:B------:R-:W-:-:S02]  /*1d70*/  CS2R R14, SRZ ;  /* 0x00000000000e7805 */ /* 0x000fc4000001ff00 */
[----:B------:R-:W-:Y:S02]  /*1d80*/  IADD3.X R59, R48, R13, RZ, P5, P6 ;  /* 0x0000000d303b7210 */ /* 0x000fe40002fec4ff */
[----:B------:R-:W-:-:S06]  /*1d90*/  CS2R R12, SRZ ;  /* 0x00000000000c7805 */ /* 0x000fcc000001ff00 */
[----:B------:R-:W2:Y:S01]  /*1da0*/  @P3 LDG.E.EL.128 R12, desc[UR4][R52.64] ;  /* 0x00000004340c3981 */ /* 0x000ea2000c2e1d00 */
[----:B------:R-:W-:Y:S02]  /*1db0*/  IMAD R45, R50, 0x40000, R45 ;  /* 0x00040000322d7824 */ /* 0x000fe400078e022d */
[----:B------:R-:W-:-:S04]  /*1dc0*/  IMAD.WIDE R48, R40, 0x4, R60 ;  /* 0x0000000428307825 */ /* 0x000fc800078e023c */
[----:B------:R-:W-:Y:S02]  /*1dd0*/  IMAD.MOV.U32 R19, RZ, RZ, RZ ;  /* 0x000000ffff137224 */ /* 0x000fe400078e00ff */
[----:B------:R-:W-:-:S05]  /*1de0*/  IMAD.WIDE R48, R39, 0x4, R48 ;  /* 0x0000000427307825 */ /* 0x000fca00078e0230 */
[----:B------:R0:W3:Y:S01]  /*1df0*/  @P4 LDG.E.EL R19, desc[UR4][R48.64] ;  /* 0x0000000430134981 */ /* 0x0000e2000c2e1900 */
[----:B--2---:R-:W-:Y:S02]  /*1e00*/  SEL R13, R13, RZ, P3 ;  /* 0x000000ff0d0d7207 */ /* 0x004fe40001800000 */
[----:B------:R-:W-:Y:S02]  /*1e10*/  SEL R12, R12, RZ, P3 ;  /* 0x000000ff0c0c7207 */ /* 0x000fe40001800000 */
[--C-:B------:R-:W-:Y:S02]  /*1e20*/  SHF.R.U32.HI R51, RZ, 0x18, R13.reuse ;  /* 0x00000018ff337819 */ /* 0x100fe4000001160d */
[C---:B------:R-:W-:Y:S02]  /*1e30*/  LEA R50, P6, R12.reuse, UR6, 0x2 ;  /* 0x000000060c327c11 */ /* 0x040fe4000f8c10ff */
[----:B------:R-:W-:Y:S02]  /*1e40*/  LOP3.LUT R51, R51, 0x80, RZ, 0xc0, !PT ;  /* 0x0000008033337812 */ /* 0x000fe400078ec0ff */
[----:B------:R-:W-:-:S02]  /*1e50*/  LEA.HI.X R12, R12, UR7, R13, 0x2, P6 ;  /* 0x000000070c0c7c11 */ /* 0x000fc4000b0f140d */
[----:B------:R-:W-:Y:S02]  /*1e60*/  IADD3 R50, P5, P6, R22, R50, R51 ;  /* 0x0000003216327210 */ /* 0x000fe40007ebe033 */
[----:B------:R-:W-:Y:S02]  /*1e70*/  SEL R15, R15, RZ, P3 ;  /* 0x000000ff0f0f7207 */ /* 0x000fe40001800000 */
[----:B------:R-:W-:Y:S02]  /*1e80*/  IADD3.X R51, R23, R12, RZ, P5, P6 ;  /* 0x0000000c17337210 */ /* 0x000fe40002fec4ff */
[----:B------:R-:W-:Y:S02]  /*1e90*/  SEL R12, R14, RZ, P3 ;  /* 0x000000ff0e0c7207 */ /* 0x000fe40001800000 */
[----:B0-----:R-:W-:Y:S02]  /*1ea0*/  SHF.R.U32.HI R49, RZ, 0x18, R15 ;  /* 0x00000018ff317819 */ /* 0x001fe4000001160f */
[----:B------:R-:W-:-:S02]  /*1eb0*/  LEA R48, P6, R12, UR6, 0x2 ;  /* 0x000000060c307c11 */ /* 0x000fc4000f8c10ff */
[----:B------:R-:W-:Y:S02]  /*1ec0*/  LOP3.LUT R49, R49, 0x80, RZ, 0xc0, !PT ;  /* 0x0000008031317812 */ /* 0x000fe400078ec0ff */
[----:B------:R-:W-:Y:S02]  /*1ed0*/  LEA.HI.X R12, R12, UR7, R15, 0x2, P6 ;  /* 0x000000070c0c7c11 */ /* 0x000fe4000b0f140f */
[----:B------:R-:W-:Y:S02]  /*1ee0*/  IADD3 R48, P5, P6, R22, R48, R49 ;  /* 0x0000003016307210 */ /* 0x000fe40007ebe031 */
[----:B------:R-:W-:Y:S02]  /*1ef0*/  CS2R R14, SRZ ;  /* 0x00000000000e7805 */ /* 0x000fe4000001ff00 */
[----:B------:R-:W-:Y:S02]  /*1f00*/  IADD3.X R49, R23, R12, RZ, P5, P6 ;  /* 0x0000000c17317210 */ /* 0x000fe40002fec4ff */
[----:B------:R-:W-:-:S06]  /*1f10*/  CS2R R12, SRZ ;  /* 0x00000000000c7805 */ /* 0x000fcc000001ff00 */
[----:B------:R0:W2:Y:S01]  /*1f20*/  @P3 LDG.E.EL.128 R12, desc[UR4][R54.64] ;  /* 0x00000004360c3981 */ /* 0x0000a2000c2e1d00 */
[----:B------:R-:W-:Y:S02]  /*1f30*/  IMAD R45, R46, 0x1000, R45 ;  /* 0x000010002e2d7824 */ /* 0x000fe400078e022d */
[----:B------:R-:W1:Y:S01]  /*1f40*/  LDC.64 R46, c[0x0][0x278] ;  /* 0x00009e00ff2e7b82 */ /* 0x000e620000000a00 */
[----:B0-----:R-:W-:-:S04]  /*1f50*/  IMAD.WIDE R54, R40, 0x4, R58 ;  /* 0x0000000428367825 */ /* 0x001fc800078e023a */
[----:B------:R-:W-:-:S04]  /*1f60*/  IMAD.WIDE R54, R39, 0x4, R54 ;  /* 0x0000000427367825 */ /* 0x000fc800078e0236 */
[----:B-1----:R-:W-:Y:S01]  /*1f70*/  IMAD.WIDE R46, R36, 0x4, R46 ;  /* 0x00000004242e7825 */ /* 0x002fe200078e022e */
        /* <DEDUP_REMOVED lines=10> */
[----:B------:R-:W-:-:S04]  /*2020*/  LEA R12, P6, R14, UR6, 0x2 ;  /* 0x000000060e0c7c11 */ /* 0x000fc8000f8c10ff */
[----:B------:R-:W-:Y:S01]  /*2030*/  LEA.HI.X R14, R14, UR7, R13, 0x2, P6 ;  /* 0x000000070e0e7c11 */ /* 0x000fe2000b0f140d */
[----:B------:R-:W-:Y:S01]  /*2040*/  IMAD.WIDE R48, R21, 0x4, R48 ;  /* 0x0000000415307825 */ /* 0x000fe200078e0230 */
[----:B------:R-:W-:Y:S01]  /*2050*/  SHF.R.U32.HI R13, RZ, 0x18, R13 ;  /* 0x00000018ff0d7819 */ /* 0x000fe2000001160d */
[----:B------:R-:W-:-:S03]  /*2060*/  ULDC.64 UR6, c[0x0][0x218] ;  /* 0x0000860000067ab9 */ /* 0x000fc60000000a00 */
[----:B------:R-:W-:-:S04]  /*2070*/  LOP3.LUT R13, R13, 0x80, RZ, 0xc0, !PT ;  /* 0x000000800d0d7812 */ /* 0x000fc800078ec0ff */
[----:B------:R-:W-:-:S04]  /*2080*/  IADD3 R22, P5, P6, R22, R12, R13 ;  /* 0x0000000c16167210 */ /* 0x000fc80007ebe00d */
[----:B------:R-:W-:Y:S01]  /*2090*/  IADD3.X R23, R23, R14, RZ, P5, P6 ;  /* 0x0000000e17177210 */ /* 0x000fe20002fec4ff */
[----:B------:R-:W-:-:S04]  /*20a0*/  IMAD.WIDE R14, R40, 0x4, R56 ;  /* 0x00000004280e7825 */ /* 0x000fc800078e0238 */
[----:B------:R-:W-:Y:S02]  /*20b0*/  IMAD.MOV.U32 R40, RZ, RZ, RZ ;  /* 0x000000ffff287224 */ /* 0x000fe400078e00ff */
[----:B------:R-:W-:Y:S01]  /*20c0*/  IMAD.WIDE R14, R39, 0x4, R14 ;  /* 0x00000004270e7825 */ /* 0x000fe200078e020e */
[----:B------:R-:W-:-:S04]  /*20d0*/  CS2R R12, SRZ ;  /* 0x00000000000c7805 */ /* 0x000fc8000001ff00 */
[----:B------:R0:W2:Y:S01]  /*20e0*/  @P4 LDG.E.EL R40, desc[UR4][R14.64] ;  /* 0x000000040e284981 */ /* 0x0000a2000c2e1900 */
[----:B------:R-:W-:-:S06]  /*20f0*/  IMAD.MOV.U32 R39, RZ, RZ, RZ ;  /* 0x000000ffff277224 */ /* 0x000fcc00078e00ff */
[----:B------:R-:W2:Y:S01]  /*2100*/  @P4 LDG.E.EL R39, desc[UR4][R54.64] ;  /* 0x0000000436274981 */ /* 0x000ea2000c2e1900 */
[----:B0-----:R-:W-:-:S06]  /*2110*/  CS2R R14, SRZ ;  /* 0x00000000000e7805 */ /* 0x001fcc000001ff00 */
[----:B------:R-:W2:Y:S01]  /*2120*/  @P4 LDG.E.EL.128 R12, desc[UR4][R46.64] ;  /* 0x000000042e0c4981 */ /* 0x000ea2000c2e1d00 */
[----:B------:R-:W-:Y:S01]  /*2130*/  IMAD.WIDE R50, R21, 0x4, R50 ;  /* 0x0000000415327825 */ /* 0x000fe200078e0232 */
[----:B------:R-:W-:-:S03]  /*2140*/  ISETP.NE.AND P5, PT, R34, RZ, PT ;  /* 0x000000ff2200720c */ /* 0x000fc60003fa5270 */
[----:B------:R-:W-:Y:S02]  /*2150*/  IMAD.MOV.U32 R36, RZ, RZ, RZ ;  /* 0x000000ffff247224 */ /* 0x000fe400078e00ff */
[----:B------:R-:W-:-:S04]  /*2160*/  IMAD.WIDE R48, R20, 0x4, R48 ;  /* 0x0000000414307825 */ /* 0x000fc800078e0230 */
[----:B------:R-:W-:Y:S01]  /*2170*/  IMAD.MOV.U32 R34, RZ, RZ, RZ ;  /* 0x000000ffff227224 */ /* 0x000fe200078e00ff */
[----:B------:R4:W2:Y:S01]  /*2180*/  @P3 LDG.E.EL R36, desc[UR4][R48.64] ;  /* 0x0000000430243981 */ /* 0x0008a2000c2e1900 */
[----:B------:R-:W-:Y:S01]  /*2190*/  IMAD.WIDE R50, R20, 0x4, R50 ;  /* 0x0000000414327825 */ /* 0x000fe200078e0232 */
[----:B-----5:R-:W-:-:S03]  /*21a0*/  SEL R35, R35, RZ, P4 ;  /* 0x000000ff23237207 */ /* 0x020fc60002000000 */
[----:B------:R-:W-:Y:S01]  /*21b0*/  IMAD.WIDE R22, R21, 0x4, R22 ;  /* 0x0000000415167825 */ /* 0x000fe200078e0216 */
[----:B---3--:R-:W-:Y:S01]  /*21c0*/  SEL R18, R18, RZ, P4 ;  /* 0x000000ff12127207 */ /* 0x008fe20002000000 */
[----:B------:R0:W3:Y:S01]  /*21d0*/  @P3 LDG.E.EL R34, desc[UR4][R50.64] ;  /* 0x0000000432223981 */ /* 0x0000e2000c2e1900 */
[----:B------:R-:W-:Y:S02]  /*21e0*/  SEL R19, R19, RZ, P4 ;  /* 0x000000ff13137207 */ /* 0x000fe40002000000 */
[----:B----4-:R-:W-:Y:S01]  /*21f0*/  SEL R48, R37, RZ, P4 ;  /* 0x000000ff25307207 */ /* 0x010fe20002000000 */
[----:B------:R-:W-:-:S04]  /*2200*/  IMAD.WIDE R52, R21, 0x4, R52 ;  /* 0x0000000415347825 */ /* 0x000fc800078e0234 */
[----:B------:R-:W-:Y:S01]  /*2210*/  FADD R18, -R35, R18 ;  /* 0x0000001223127221 */ /* 0x000fe20000000100 */
[----:B------:R-:W-:Y:S01]  /*2220*/  IMAD.WIDE R22, R20, 0x4, R22 ;  /* 0x0000000414167825 */ /* 0x000fe200078e0216 */
[----:B0-----:R-:W-:-:S03]  /*2230*/  CS2R R50, SRZ ;  /* 0x0000000000327805 */ /* 0x001fc6000001ff00 */
[----:B------:R-:W-:Y:S01]  /*2240*/  FADD R19, -R48, R19 ;  /* 0x0000001330137221 */ /* 0x000fe20000000100 */
[----:B------:R-:W-:Y:S02]  /*2250*/  IMAD.WIDE R52, R20, 0x4, R52 ;  /* 0x0000000414347825 */ /* 0x000fe400078e0234 */
[----:B------:R-:W0:Y:S01]  /*2260*/  LDC.64 R20, c[0x0][0x280] ;  /* 0x0000a000ff147b82 */ /* 0x000e220000000a00 */
[----:B------:R2:W4:Y:S01]  /*2270*/  @P3 LDG.E.EL R51, desc[UR4][R22.64] ;  /* 0x0000000416333981 */ /* 0x000522000c2e1900 */
[----:B------:R-:W-:Y:S02]  /*2280*/  SEL R37, R44, RZ, P4 ;  /* 0x000000ff2c257207 */ /* 0x000fe40002000000 */
[----:B------:R-:W-:Y:S01]  /*2290*/  SEL R17, R17, RZ, P4 ;  /* 0x000000ff11117207 */ /* 0x000fe20002000000 */
[----:B------:R1:W5:Y:S01]  /*22a0*/  @P3 LDG.E.EL R50, desc[UR4][R52.64] ;  /* 0x0000000434323981 */ /* 0x000362000c2e1900 */
[----:B--2---:R-:W-:Y:S02]  /*22b0*/  SEL R22, R39, RZ, P4 ;  /* 0x000000ff27167207 */ /* 0x004fe40002000000 */
[----:B------:R-:W-:-:S02]  /*22c0*/  SEL R12, R12, RZ, P4 ;  /* 0x000000ff0c0c7207 */ /* 0x000fc40002000000 */
[----:B------:R-:W-:-:S03]  /*22d0*/  SEL R13, R13, RZ, P4 ;  /* 0x000000ff0d0d7207 */ /* 0x000fc60002000000 */
[----:B------:R-:W-:Y:S02]  /*22e0*/  FFMA R23, R18, R12, R35 ;  /* 0x0000000c12177223 */ /* 0x000fe40000000023 */
[----:B------:R-:W-:Y:S02]  /*22f0*/  FFMA R39, R19, R13, R48 ;  /* 0x0000000d13277223 */ /* 0x000fe40000000030 */
[----:B------:R-:W2:Y:S01]  /*2300*/  LDC.64 R18, c[0x0][0x250] ;  /* 0x00009400ff127b82 */ /* 0x000ea20000000a00 */
[----:B------:R-:W-:Y:S02]  /*2310*/  SEL R40, R40, RZ, P4 ;  /* 0x000000ff28287207 */ /* 0x000fe40002000000 */
[----:B------:R-:W-:Y:S01]  /*2320*/  SEL R14, R14, RZ, P4 ;  /* 0x000000ff0e0e7207 */ /* 0x000fe20002000000 */
[----:B------:R-:W-:Y:S01]  /*2330*/  FADD R22, -R17, R22 ;  /* 0x0000001611167221 */ /* 0x000fe20000000100 */
[----:B------:R-:W-:Y:S01]  /*2340*/  SEL R15, R15, RZ, P4 ;  /* 0x000000ff0f0f7207 */ /* 0x000fe20002000000 */
[----:B------:R-:W-:-:S04]  /*2350*/  FADD R40, -R37, R40 ;  /* 0x0000002825287221 */ /* 0x000fc80000000100 */
[----:B------:R-:W-:Y:S01]  /*2360*/  FFMA R35, R40, R14, R37 ;  /* 0x0000000e28237223 */ /* 0x000fe20000000025 */
[----:B------:R-:W-:Y:S01]  /*2370*/  FFMA R40, R22, R15, R17 ;  /* 0x0000000f16287223 */ /* 0x000fe20000000011 */
[----:B0-----:R-:W-:-:S04]  /*2380*/  IMAD.WIDE R14, R28, 0x4, R20 ;  /* 0x000000041c0e7825 */ /* 0x001fc800078e0214 */
[----:B------:R-:W-:-:S04]  /*2390*/  IMAD.WIDE R20, R29, 0x4, R20 ;  /* 0x000000041d147825 */ /* 0x000fc800078e0214 */
[----:B------:R-:W-:Y:S02]  /*23a0*/  IMAD.MOV.U32 R17, RZ, RZ, RZ ;  /* 0x000000ffff117224 */ /* 0x000fe400078e00ff */
[----:B--2---:R-:W-:-:S04]  /*23b0*/  IMAD.WIDE R48, R16, 0x4, R18 ;  /* 0x0000000410307825 */ /* 0x004fc800078e0212 */
[----:B------:R-:W-:Y:S01]  /*23c0*/  IMAD.WIDE R28, R45, 0x4, R18 ;  /* 0x000000042d1c7825 */ /* 0x000fe200078e0212 */
[----:B------:R-:W-:-:S03]  /*23d0*/  CS2R R18, SRZ ;  /* 0x0000000000127805 */ /* 0x000fc6000001ff00 */
[----:B------:R-:W-:Y:S02]  /*23e0*/  IMAD.MOV.U32 R16, RZ, RZ, RZ ;  /* 0x000000ffff107224 */ /* 0x000fe400078e00ff */
[----:B------:R-:W-:-:S04]  /*23f0*/  IMAD.MOV.U32 R22, RZ, RZ, RZ ;  /* 0x000000ffff167224 */ /* 0x000fc800078e00ff */
[----:B------:R-:W2:Y:S04]  /*2400*/  @P4 LDG.E.128 R16, desc[UR4][R48.64] ;  /* 0x0000000430104981 */ /* 0x000ea8000c1e1d00 */
[----:B------:R-:W3:Y:S01]  /*2410*/  @P4 LDG.E.EL R22, desc[UR4][R14.64] ;  /* 0x000000040e164981 */ /* 0x000ee2000c2e1900 */
[----:B------:R-:W-:Y:S01]  /*2420*/  IMAD.MOV.U32 R37, RZ, RZ, RZ ;  /* 0x000000ffff257224 */ /* 0x000fe200078e00ff */
[----:B-1----:R-:W-:Y:S01]  /*2430*/  CS2R R52, SRZ ;  /* 0x0000000000347805 */ /* 0x002fe2000001ff00 */
[----:B------:R-:W-:-:S04]  /*2440*/  IMAD.MOV.U32 R44, RZ, RZ, RZ ;  /* 0x000000ffff2c7224 */ /* 0x000fc800078e00ff */
[----:B------:R-:W4:Y:S04]  /*2450*/  @P4 LDG.E.EL R37, desc[UR4][R14.64] ;  /* 0x000000040e254981 */ /* 0x000f28000c2e1900 */
[----:B------:R-:W4:Y:S04]  /*2460*/  @P4 LDG.E.EL R44, desc[UR4][R14.64] ;  /* 0x000000040e2c4981 */ /* 0x000f28000c2e1900 */
[----:B------:R0:W4:Y:S01]  /*2470*/  @P4 LDG.E.EL R52, desc[UR4][R14.64] ;  /* 0x000000040e344981 */ /* 0x000122000c2e1900 */
[----:B------:R-:W-:Y:S01]  /*2480*/  CS2R R54, SRZ ;  /* 0x0000000000367805 */ /* 0x000fe2000001ff00 */
[----:B------:R-:W-:Y:S01]  /*2490*/  IMAD.MOV.U32 R56, RZ, RZ, RZ ;  /* 0x000000ffff387224 */ /* 0x000fe200078e00ff */
[----:B------:R-:W-:Y:S01]  /*24a0*/  CS2R R12, SRZ ;  /* 0x00000000000c7805 */ /* 0x000fe2000001ff00 */
[----:B------:R-:W4:Y:S04]  /*24b0*/  @P3 LDG.E.EL R53, desc[UR4][R20.64] ;  /* 0x0000000414353981 */ /* 0x000f28000c2e1900 */
[----:B------:R-:W4:Y:S01]  /*24c0*/  @P3 LDG.E.EL R54, desc[UR4][R20.64] ;  /* 0x0000000414363981 */ /* 0x000f22000c2e1900 */
[----:B0-----:R-:W-:-:S03]  /*24d0*/  CS2R R14, SRZ ;  /* 0x00000000000e7805 */ /* 0x001fc6000001ff00 */
[----:B------:R-:W4:Y:S04]  /*24e0*/  @P3 LDG.E.EL R55, desc[UR4][R20.64] ;  /* 0x0000000414373981 */ /* 0x000f28000c2e1900 */
[----:B------:R0:W5:Y:S04]  /*24f0*/  @P3 LDG.E.EL R56, desc[UR4][R20.64] ;  /* 0x0000000414383981 */ /* 0x000168000c2e1900 */
[----:B------:R1:W5:Y:S01]  /*2500*/  @P3 LDG.E.EL.128 R12, desc[UR4][R46.64] ;  /* 0x000000042e0c3981 */ /* 0x000362000c2e1d00 */
[----:B0-----:R-:W-:Y:S02]  /*2510*/  CS2R R20, SRZ ;  /* 0x0000000000147805 */ /* 0x001fe4000001ff00 */
[----:B--2---:R-:W-:-:S02]  /*2520*/  SEL R16, R16, RZ, P4 ;  /* 0x000000ff10107207 */ /* 0x004fc40002000000 */
[----:B---3--:R-:W-:-:S03]  /*2530*/  SEL R22, R22, RZ, P4 ;  /* 0x000000ff16167207 */ /* 0x008fc60002000000 */
[----:B------:R-:W-:-:S04]  /*2540*/  FADD R23, -R16, R23 ;  /* 0x0000001710177221 */ /* 0x000fc80000000100 */
[----:B------:R-:W-:Y:S01]  /*2550*/  FFMA R16, R23, R22, R16 ;  /* 0x0000001617107223 */ /* 0x000fe20000000010 */
[----:B------:R-:W-:-:S06]  /*2560*/  CS2R R22, SRZ ;  /* 0x0000000000167805 */ /* 0x000fcc000001ff00 */
[----:B------:R-:W2:Y:S01]  /*2570*/  @P3 LDG.E.128 R20, desc[UR4][R28.64] ;  /* 0x000000041c143981 */ /* 0x000ea2000c1e1d00 */
[C---:B------:R-:W-:Y:S02]  /*2580*/  FSETP.GEU.AND P6, PT, R32.reuse, RZ, PT ;  /* 0x000000ff2000720b */ /* 0x040fe40003fce000 */
[----:B-1----:R-:W-:Y:S02]  /*2590*/  SEL R46, R17, RZ, P4 ;  /* 0x000000ff112e7207 */ /* 0x002fe40002000000 */
[----:B------:R-:W-:Y:S02]  /*25a0*/  FSEL R32, R32, RZ, P6 ;  /* 0x000000ff20207208 */ /* 0x000fe40003000000 */
[----:B------:R-:W-:Y:S02]  /*25b0*/  FSETP.GEU.AND P6, PT, R31, RZ, PT ;  /* 0x000000ff1f00720b */ /* 0x000fe40003fce000 */
[----:B------:R-:W-:Y:S02]  /*25c0*/  SEL R18, R18, RZ, P4 ;  /* 0x000000ff12127207 */ /* 0x000fe40002000000 */
[----:B------:R-:W-:-:S02]  /*25d0*/  SEL R19, R19, RZ, P4 ;  /* 0x000000ff13137207 */ /* 0x000fc40002000000 */
[----:B------:R-:W-:Y:S01]  /*25e0*/  FSEL R31, R31, RZ, P6 ;  /* 0x000000ff1f1f7208 */ /* 0x000fe20003000000 */
[----:B------:R-:W-:Y:S01]  /*25f0*/  FADD R17, -R46, R39 ;  /* 0x000000272e117221 */ /* 0x000fe20000000100 */
[----:B------:R-:W-:Y:S01]  /*2600*/  FSETP.GEU.AND P6, PT, R30, RZ, PT ;  /* 0x000000ff1e00720b */ /* 0x000fe20003fce000 */
[----:B------:R-:W-:Y:S01]  /*2610*/  FADD R35, -R18, R35 ;  /* 0x0000002312237221 */ /* 0x000fe20000000100 */
[----:B----4-:R-:W-:Y:S01]  /*2620*/  SEL R37, R37, RZ, P4 ;  /* 0x000000ff25257207 */ /* 0x010fe20002000000 */
[----:B------:R-:W-:Y:S01]  /*2630*/  FADD R40, -R19, R40 ;  /* 0x0000002813287221 */ /* 0x000fe20000000100 */
[----:B------:R-:W-:Y:S02]  /*2640*/  SEL R44, R44, RZ, P4 ;  /* 0x000000ff2c2c7207 */ /* 0x000fe40002000000 */
[----:B------:R-:W-:Y:S02]  /*2650*/  SEL R52, R52, RZ, P4 ;  /* 0x000000ff34347207 */ /* 0x000fe40002000000 */
[----:B------:R-:W-:Y:S01]  /*2660*/  @P5 FSEL R32, R16, RZ, P4 ;  /* 0x000000ff10205208 */ /* 0x000fe20002000000 */
[----:B------:R-:W-:Y:S01]  /*2670*/  FFMA R17, R17, R37, R46 ;  /* 0x0000002511117223 */ /* 0x000fe2000000002e */
[----:B------:R-:W-:Y:S01]  /*2680*/  FSEL R30, R30, RZ, P6 ;  /* 0x000000ff1e1e7208 */ /* 0x000fe20003000000 */
[----:B------:R-:W-:Y:S01]  /*2690*/  FFMA R18, R35, R44, R18 ;  /* 0x0000002c23127223 */ /* 0x000fe20000000012 */
[----:B------:R-:W-:Y:S01]  /*26a0*/  SEL R7, R7, RZ, !P0 ;  /* 0x000000ff07077207 */ /* 0x000fe20004000000 */
[----:B------:R-:W-:Y:S01]  /*26b0*/  FFMA R19, R40, R52, R19 ;  /* 0x0000003428137223 */ /* 0x000fe20000000013 */
[----:B------:R-:W-:-:S02]  /*26c0*/  SEL R16, R10, RZ, !P0 ;  /* 0x000000ff0a107207 */ /* 0x000fc40004000000 */
[----:B------:R-:W-:Y:S02]  /*26d0*/  FSETP.GEU.AND P6, PT, R33, RZ, PT ;  /* 0x000000ff2100720b */ /* 0x000fe40003fce000 */
[----:B------:R-:W-:Y:S02]  /*26e0*/  SEL R11, R11, RZ, !P0 ;  /* 0x000000ff0b0b7207 */ /* 0x000fe40004000000 */
[----:B------:R-:W-:Y:S01]  /*26f0*/  SEL R10, R9, RZ, !P0 ;  /* 0x000000ff090a7207 */ /* 0x000fe20004000000 */
[----:B------:R-:W-:Y:S01]  /*2700*/  FFMA R42, R7, R42, R16 ;  /* 0x0000002a072a7223 */ /* 0x000fe20000000010 */
[----:B------:R-:W-:Y:S02]  /*2710*/  SEL R9, R38, RZ, P3 ;  /* 0x000000ff26097207 */ /* 0x000fe40001800000 */
[----:B-----5:R-:W-:Y:S02]  /*2720*/  SEL R50, R50, RZ, P3 ;  /* 0x000000ff32327207 */ /* 0x020fe40001800000 */
[----:B------:R-:W-:Y:S01]  /*2730*/  FSEL R33, R33, RZ, P6 ;  /* 0x000000ff21217208 */ /* 0x000fe20003000000 */
[----:B------:R-:W-:Y:S01]  /*2740*/  FFMA R43, R11, R43, R10 ;  /* 0x0000002b0b2b7223 */ /* 0x000fe2000000000a */
[----:B------:R-:W-:-:S02]  /*2750*/  @P5 FSEL R31, R17, RZ, P4 ;  /* 0x000000ff111f5208 */ /* 0x000fc40002000000 */
[----:B------:R-:W-:Y:S02]  /*2760*/  @P5 FSEL R30, R18, RZ, P4 ;  /* 0x000000ff121e5208 */ /* 0x000fe40002000000 */
[----:B------:R-:W-:Y:S02]  /*2770*/  @P5 FSEL R33, R19, RZ, P4 ;  /* 0x000000ff13215208 */ /* 0x000fe40002000000 */
[----:B------:R-:W-:Y:S02]  /*2780*/  SEL R7, R26, RZ, P3 ;  /* 0x000000ff1a077207 */ /* 0x000fe40001800000 */
[----:B------:R-:W-:Y:S02]  /*2790*/  SEL R34, R34, RZ, P3 ;  /* 0x000000ff22227207 */ /* 0x000fe40001800000 */
[----:B------:R-:W-:Y:S01]  /*27a0*/  ISETP.GE.AND P4, PT, R6, 0x40, PT ;  /* 0x000000400600780c */ /* 0x000fe20003f86270 */
[----:B------:R-:W-:Y:S01]  /*27b0*/  FADD R50, -R9, R50 ;  /* 0x0000003209327221 */ /* 0x000fe20000000100 */
[----:B------:R-:W-:-:S02]  /*27c0*/  SEL R14, R14, RZ, P3 ;  /* 0x000000ff0e0e7207 */ /* 0x000fc40001800000 */
[----:B------:R-:W-:Y:S02]  /*27d0*/  SEL R6, R27, RZ, P3 ;  /* 0x000000ff1b067207 */ /* 0x000fe40001800000 */
[----:B------:R-:W-:Y:S01]  /*27e0*/  SEL R11, R36, RZ, P3 ;  /* 0x000000ff240b7207 */ /* 0x000fe20001800000 */
[----:B------:R-:W-:Y:S01]  /*27f0*/  FADD R34, -R7, R34 ;  /* 0x0000002207227221 */ /* 0x000fe20000000100 */
[----:B------:R-:W-:Y:S02]  /*2800*/  SEL R12, R12, RZ, P3 ;  /* 0x000000ff0c0c7207 */ /* 0x000fe40001800000 */
[----:B------:R-:W-:Y:S02]  /*2810*/  SEL R10, R41, RZ, P3 ;  /* 0x000000ff290a7207 */ /* 0x000fe40001800000 */
[----:B------:R-:W-:Y:S01]  /*2820*/  SEL R51, R51, RZ, P3 ;  /* 0x000000ff33337207 */ /* 0x000fe20001800000 */
[----:B------:R-:W-:Y:S01]  /*2830*/  FADD R11, -R6, R11 ;  /* 0x0000000b060b7221 */ /* 0x000fe20000000100 */
[----:B------:R-:W-:Y:S01]  /*2840*/  SEL R13, R13, RZ, P3 ;  /* 0x000000ff0d0d7207 */ /* 0x000fe20001800000 */
[----:B------:R-:W-:Y:S01]  /*2850*/  FFMA R14, R50, R14, R9 ;  /* 0x0000000e320e7223 */ /* 0x000fe20000000009 */
[----:B------:R-:W-:Y:S01]  /*2860*/  SEL R15, R15, RZ, P3 ;  /* 0x000000ff0f0f7207 */ /* 0x000fe20001800000 */
[----:B------:R-:W-:Y:S01]  /*2870*/  FFMA R12, R34, R12, R7 ;  /* 0x0000000c220c7223 */ /* 0x000fe20000000007 */
[----:B------:R-:W-:Y:S01]  /*2880*/  FSETP.GEU.AND P5, PT, R24, RZ, PT ;  /* 0x000000ff1800720b */ /* 0x000fe20003fae000 */
[----:B------:R-:W-:Y:S01]  /*2890*/  FADD R51, -R10, R51 ;  /* 0x000000330a337221 */ /* 0x000fe20000000100 */
[----:B------:R-:W0:Y:S01]  /*28a0*/  LDC.64 R40, c[0x0][0x210] ;  /* 0x00008400ff287b82 */ /* 0x000e220000000a00 */
[----:B------:R-:W-:Y:S01]  /*28b0*/  FFMA R13, R11, R13, R6 ;  /* 0x0000000d0b0d7223 */ /* 0x000fe20000000006 */
[----:B------:R-:W-:Y:S01]  /*28c0*/  SEL R53, R53, RZ, P3 ;  /* 0x000000ff35357207 */ /* 0x000fe20001800000 */
[----:B------:R-:W-:Y:S01]  /*28d0*/  FFMA R15, R51, R15, R10 ;  /* 0x0000000f330f7223 */ /* 0x000fe2000000000a */
[----:B------:R-:W-:-:S02]  /*28e0*/  FSEL R6, R24, RZ, P5 ;  /* 0x000000ff18067208 */ /* 0x000fc40002800000 */
[C---:B------:R-:W-:Y:S02]  /*28f0*/  FSETP.GEU.AND P5, PT, R25.reuse, RZ, PT ;  /* 0x000000ff1900720b */ /* 0x040fe40003fae000 */
[----:B------:R-:W-:Y:S02]  /*2900*/  SEL R54, R54, RZ, P3 ;  /* 0x000000ff36367207 */ /* 0x000fe40001800000 */
[----:B------:R-:W-:Y:S02]  /*2910*/  FSEL R7, R25, RZ, P5 ;  /* 0x000000ff19077208 */ /* 0x000fe40002800000 */
[----:B------:R-:W-:Y:S02]  /*2920*/  SEL R55, R55, RZ, P3 ;  /* 0x000000ff37377207 */ /* 0x000fe40001800000 */
[----:B------:R-:W-:Y:S02]  /*2930*/  SEL R56, R56, RZ, P3 ;  /* 0x000000ff38387207 */ /* 0x000fe40001800000 */
[----:B------:R-:W-:-:S04]  /*2940*/  FSETP.GEU.AND P5, PT, R42, RZ, PT ;  /* 0x000000ff2a00720b */ /* 0x000fc80003fae000 */
[----:B------:R-:W-:Y:S02]  /*2950*/  FSEL R34, R42, RZ, P5 ;  /* 0x000000ff2a227208 */ /* 0x000fe40002800000 */
[----:B------:R-:W-:Y:S02]  /*2960*/  FSETP.GEU.AND P5, PT, R43, RZ, PT ;  /* 0x000000ff2b00720b */ /* 0x000fe40003fae000 */
[C---:B------:R-:W-:Y:S02]  /*2970*/  ISETP.NE.AND P6, PT, R2.reuse, 0x40, PT ;  /* 0x000000400200780c */ /* 0x040fe40003fc5270 */
[----:B------:R-:W-:Y:S02]  /*2980*/  ISETP.NE.AND P2, PT, R2, 0x80, PT ;  /* 0x000000800200780c */ /* 0x000fe40003f45270 */
[----:B------:R-:W-:Y:S01]  /*2990*/  CS2R R18, SRZ ;  /* 0x0000000000127805 */ /* 0x000fe2000001ff00 */
[----:B------:R-:W-:Y:S01]  /*29a0*/  IMAD.MOV.U32 R36, RZ, RZ, RZ ;  /* 0x000000ffff247224 */ /* 0x000fe200078e00ff */
[----:B------:R-:W-:Y:S01]  /*29b0*/  CS2R R38, SRZ ;  /* 0x0000000000267805 */ /* 0x000fe2000001ff00 */
[----:B------:R-:W-:Y:S01]  /*29c0*/  IMAD.MOV.U32 R37, RZ, RZ, RZ ;  /* 0x000000ffff257224 */ /* 0x000fe200078e00ff */
[----:B--2---:R-:W-:-:S02]  /*29d0*/  SEL R9, R20, RZ, P3 ;  /* 0x000000ff14097207 */ /* 0x004fc40001800000 */
[----:B------:R-:W-:Y:S02]  /*29e0*/  SEL R11, R22, RZ, P3 ;  /* 0x000000ff160b7207 */ /* 0x000fe40001800000 */
[----:B------:R-:W-:Y:S01]  /*29f0*/  SEL R10, R21, RZ, P3 ;  /* 0x000000ff150a7207 */ /* 0x000fe20001800000 */
[----:B------:R-:W-:Y:S01]  /*2a00*/  FADD R12, -R9, R12 ;  /* 0x0000000c090c7221 */ /* 0x000fe20000000100 */
[----:B------:R-:W-:-:S03]  /*2a10*/  SEL R23, R23, RZ, P3 ;  /* 0x000000ff17177207 */ /* 0x000fc60001800000 */
[----:B------:R-:W-:Y:S01]  /*2a20*/  FFMA R9, R12, R53, R9 ;  /* 0x000000350c097223 */ /* 0x000fe20000000009 */
[----:B------:R-:W-:Y:S01]  /*2a30*/  FADD R12, -R11, R14 ;  /* 0x0000000e0b0c7221 */ /* 0x000fe20000000100 */
[----:B------:R-:W-:Y:S01]  /*2a40*/  FADD R13, -R10, R13 ;  /* 0x0000000d0a0d7221 */ /* 0x000fe20000000100 */
[----:B------:R-:W-:Y:S02]  /*2a50*/  FADD R14, -R23, R15 ;  /* 0x0000000f170e7221 */ /* 0x000fe40000000100 */
[----:B------:R-:W-:Y:S01]  /*2a60*/  FFMA R12, R12, R55, R11 ;  /* 0x000000370c0c7223 */ /* 0x000fe2000000000b */
[----:B------:R-:W-:Y:S01]  /*2a70*/  FFMA R10, R13, R54, R10 ;  /* 0x000000360d0a7223 */ /* 0x000fe2000000000a */
[----:B------:R-:W-:Y:S01]  /*2a80*/  FFMA R56, R14, R56, R23 ;  /* 0x000000380e387223 */ /* 0x000fe20000000017 */
[----:B------:R-:W-:Y:S01]  /*2a90*/  @P0 FSEL R6, R9, RZ, P3 ;  /* 0x000000ff09060208 */ /* 0x000fe20001800000 */
[----:B------:R-:W-:Y:S02]  /*2aa0*/  IMAD R9, R0, -0x180000, R5 ;  /* 0xffe8000000097824 */ /* 0x000fe400078e0205 */
[----:B------:R-:W-:Y:S01]  /*2ab0*/  IMAD R11, R4, -0x180000, R3 ;  /* 0xffe80000040b7824 */ /* 0x000fe200078e0203 */
[----:B------:R-:W-:Y:S01]  /*2ac0*/  FSEL R3, R43, RZ, P5 ;  /* 0x000000ff2b037208 */ /* 0x000fe20002800000 */
[----:B------:R-:W-:Y:S01]  /*2ad0*/  IMAD R29, R0, 0x40000, R9 ;  /* 0x00040000001d7824 */ /* 0x000fe200078e0209 */
[----:B------:R-:W-:-:S02]  /*2ae0*/  @P0 FSEL R7, R10, RZ, P3 ;  /* 0x000000ff0a070208 */ /* 0x000fc40001800000 */
[----:B------:R-:W-:Y:S02]  /*2af0*/  @P0 FSEL R34, R12, RZ, P3 ;  /* 0x000000ff0c220208 */ /* 0x000fe40001800000 */
[----:B------:R-:W-:Y:S01]  /*2b00*/  @P0 FSEL R3, R56, RZ, P3 ;  /* 0x000000ff38030208 */ /* 0x000fe20001800000 */
[----:B------:R-:W-:Y:S01]  /*2b10*/  IMAD R13, R4, 0x40000, R11 ;  /* 0x00040000040d7824 */ /* 0x000fe200078e020b */
[C---:B------:R-:W-:Y:S02]  /*2b20*/  ISETP.NE.AND P3, PT, R8.reuse, 0x40, PT ;  /* 0x000000400800780c */ /* 0x040fe40003f65270 */
[----:B------:R-:W-:Y:S01]  /*2b30*/  ISETP.NE.AND P0, PT, R8, 0x80, PT ;  /* 0x000000800800780c */ /* 0x000fe20003f05270 */
[----:B------:R-:W-:Y:S02]  /*2b40*/  IMAD.SHL.U32 R8, R0, 0x100000, RZ ;  /* 0x0010000000087824 */ /* 0x000fe400078e00ff */
[----:B0-----:R-:W-:-:S03]  /*2b50*/  IMAD.WIDE R28, R29, 0x4, R40 ;  /* 0x000000041d1c7825 */ /* 0x001fc600078e0228 */
[----:B------:R-:W-:Y:S01]  /*2b60*/  IADD3 R10, P5, R9, R8, RZ ;  /* 0x00000008090a7210 */ /* 0x000fe20007fbe0ff */
[----:B------:R-:W-:Y:S01]  /*2b70*/  IMAD.WIDE R40, R13, 0x4, R40 ;  /* 0x000000040d287825 */ /* 0x000fe200078e0228 */
[----:B------:R-:W-:-:S03]  /*2b80*/  SHF.R.S32.HI R13, RZ, 0x1f, R9 ;  /* 0x0000001fff0d7819 */ /* 0x000fc60000011409 */
[----:B------:R-:W-:Y:S01]  /*2b90*/  IMAD R0, R0, 0x140000, RZ ;  /* 0x0014000000007824 */ /* 0x000fe200078e02ff */
[----:B------:R-:W-:-:S04]  /*2ba0*/  LEA.HI.X.SX32 R15, R8, R13, 0x1, P5 ;  /* 0x0000000d080f7211 */ /* 0x000fc800028f0eff */
[----:B------:R-:W-:-:S04]  /*2bb0*/  IADD3 R9, P5, R9, R0, RZ ;  /* 0x0000000009097210 */ /* 0x000fc80007fbe0ff */
[----:B------:R-:W-:Y:S02]  /*2bc0*/  LEA.HI.X.SX32 R8, R0, R13, 0x1, P5 ;  /* 0x0000000d00087211 */ /* 0x000fe400028f0eff */
[----:B------:R-:W-:Y:S01]  /*2bd0*/  LEA R24, P5, R10, UR6, 0x2 ;  /* 0x000000060a187c11 */ /* 0x000fe2000f8a10ff */
[----:B------:R-:W-:-:S03]  /*2be0*/  IMAD.SHL.U32 R0, R4, 0x100000, RZ ;  /* 0x0010000004007824 */ /* 0x000fc600078e00ff */
[----:B------:R-:W-:Y:S02]  /*2bf0*/  LEA.HI.X R25, R10, UR7, R15, 0x2, P5 ;  /* 0x000000070a197c11 */ /* 0x000fe4000a8f140f */
[----:B------:R-:W-:Y:S01]  /*2c00*/  LEA R26, P5, R9, UR8, 0x2 ;  /* 0x00000008091a7c11 */ /* 0x000fe2000f8a10ff */
[----:B------:R-:W-:-:S03]  /*2c10*/  IMAD R4, R4, 0x140000, RZ ;  /* 0x0014000004047824 */ /* 0x000fc600078e02ff */
[----:B------:R-:W-:Y:S02]  /*2c20*/  LEA.HI.X R27, R9, UR9, R8, 0x2, P5 ;  /* 0x00000009091b7c11 */ /* 0x000fe4000a8f1408 */
[----:B------:R-:W-:Y:S02]  /*2c30*/  SHF.R.S32.HI R9, RZ, 0x1f, R11 ;  /* 0x0000001fff097819 */ /* 0x000fe4000001140b */
[----:B------:R-:W-:-:S04]  /*2c40*/  IADD3 R16, P5, R11, R0, RZ ;  /* 0x000000000b107210 */ /* 0x000fc80007fbe0ff */
[-C--:B------:R-:W-:Y:S02]  /*2c50*/  LEA.HI.X.SX32 R17, R0, R9.reuse, 0x1, P5 ;  /* 0x0000000900117211 */ /* 0x080fe400028f0eff */
[----:B------:R-:W-:Y:S01]  /*2c60*/  IADD3 R0, P5, R11, R4, RZ ;  /* 0x000000040b007210 */ /* 0x000fe20007fbe0ff */
[----:B------:R-:W-:Y:S01]  /*2c70*/  IMAD.MOV.U32 R8, RZ, RZ, RZ ;  /* 0x000000ffff087224 */ /* 0x000fe200078e00ff */
[----:B------:R-:W-:Y:S02]  /*2c80*/  CS2R R10, SRZ ;  /* 0x00000000000a7805 */ /* 0x000fe4000001ff00 */
[----:B------:R-:W-:Y:S01]  /*2c90*/  LEA.HI.X.SX32 R35, R4, R9, 0x1, P5 ;  /* 0x0000000904237211 */ /* 0x000fe200028f0eff */
[----:B------:R-:W-:Y:S01]  /*2ca0*/  IMAD.MOV.U32 R9, RZ, RZ, RZ ;  /* 0x000000ffff097224 */ /* 0x000fe200078e00ff */
[----:B------:R-:W-:Y:S02]  /*2cb0*/  CS2R R12, SRZ ;  /* 0x00000000000c7805 */ /* 0x000fe4000001ff00 */
[----:B------:R-:W-:-:S03]  /*2cc0*/  CS2R R14, SRZ ;  /* 0x00000000000e7805 */ /* 0x000fc6000001ff00 */
[----:B------:R0:W2:Y:S04]  /*2cd0*/  @!P6 LDG.E.128 R8, desc[UR4][R24.64+-0x100000] ;  /* 0xf00000041808e981 */ /* 0x0000a8000c1e1d00 */
[----:B------:R1:W3:Y:S01]  /*2ce0*/  @!P2 LDG.E.128 R12, desc[UR4][R26.64+-0x200000] ;  /* 0xe00000041a0ca981 */ /* 0x0002e2000c1e1d00 */
[C---:B------:R-:W-:Y:S02]  /*2cf0*/  LEA R42, P5, R16.reuse, UR6, 0x2 ;  /* 0x00000006102a7c11 */ /* 0x040fe4000f8a10ff */
[----:B------:R-:W-:Y:S02]  /*2d00*/  CS2R R20, SRZ ;  /* 0x0000000000147805 */ /* 0x000fe4000001ff00 */
[----:B------:R-:W-:Y:S02]  /*2d10*/  LEA.HI.X R43, R16, UR7, R17, 0x2, P5 ;  /* 0x00000007102b7c11 */ /* 0x000fe4000a8f1411 */
[C---:B------:R-:W-:Y:S01]  /*2d20*/  LEA R44, P5, R0.reuse, UR8, 0x2 ;  /* 0x00000008002c7c11 */ /* 0x040fe2000f8a10ff */
[----:B------:R-:W-:Y:S01]  /*2d30*/  IMAD.MOV.U32 R16, RZ, RZ, RZ ;  /* 0x000000ffff107224 */ /* 0x000fe200078e00ff */
[----:B------:R-:W-:Y:S01]  /*2d40*/  CS2R R22, SRZ ;  /* 0x0000000000167805 */ /* 0x000fe2000001ff00 */
[----:B------:R-:W-:Y:S01]  /*2d50*/  IMAD.MOV.U32 R17, RZ, RZ, RZ ;  /* 0x000000ffff117224 */ /* 0x000fe200078e00ff */
[----:B------:R-:W-:-:S02]  /*2d60*/  LEA.HI.X R45, R0, UR9, R35, 0x2, P5 ;  /* 0x00000009002d7c11 */ /* 0x000fc4000a8f1423 */
[----:B0-----:R-:W-:Y:S02]  /*2d70*/  CS2R R24, SRZ ;  /* 0x0000000000187805 */ /* 0x001fe4000001ff00 */
[----:B-1----:R-:W-:Y:S01]  /*2d80*/  CS2R R26, SRZ ;  /* 0x00000000001a7805 */ /* 0x002fe2000001ff00 */
[----:B------:R-:W4:Y:S04]  /*2d90*/  @!P4 LDG.E.128 R20, desc[UR4][R40.64] ;  /* 0x000000042814c981 */ /* 0x000f28000c1e1d00 */
[----:B------:R-:W5:Y:S04]  /*2da0*/  @!P1 LDG.E.128 R16, desc[UR4][R28.64] ;  /* 0x000000041c109981 */ /* 0x000f68000c1e1d00 */
[----:B------:R-:W5:Y:S04]  /*2db0*/  @!P0 LDG.E.128 R36, desc[UR4][R44.64+-0x200000] ;  /* 0xe00000042c248981 */ /* 0x000f68000c1e1d00 */
[----:B------:R-:W5:Y:S01]  /*2dc0*/  @!P3 LDG.E.128 R24, desc[UR4][R42.64+-0x100000] ;  /* 0xf00000042a18b981 */ /* 0x000f62000c1e1d00 */
[----:B--2---:R-:W-:-:S02]  /*2dd0*/  SEL R0, R9, RZ, !P6 ;  /* 0x000000ff09007207 */ /* 0x004fc40007000000 */
[----:B---3--:R-:W-:Y:S02]  /*2de0*/  SEL R9, R12, RZ, !P2 ;  /* 0x000000ff0c097207 */ /* 0x008fe40005000000 */
[----:B------:R-:W-:Y:S02]  /*2df0*/  SEL R4, R8, RZ, !P6 ;  /* 0x000000ff08047207 */ /* 0x000fe40007000000 */
[----:B------:R-:W-:Y:S02]  /*2e00*/  @P6 SEL R4, R9, R32, !P2 ;  /* 0x0000002009046207 */ /* 0x000fe40005000000 */
[----:B------:R-:W0:Y:S01]  /*2e10*/  LDC.64 R8, c[0x0][0x288] ;  /* 0x0000a200ff087b82 */ /* 0x000e220000000a00 */
[----:B------:R-:W-:Y:S02]  /*2e20*/  SEL R2, R13, RZ, !P2 ;  /* 0x000000ff0d027207 */ /* 0x000fe40005000000 */
[----:B------:R-:W-:Y:S02]  /*2e30*/  SEL R13, R14, RZ, !P2 ;  /* 0x000000ff0e0d7207 */ /* 0x000fe40005000000 */
[----:B------:R-:W-:-:S02]  /*2e40*/  SEL R10, R10, RZ, !P6 ;  /* 0x000000ff0a0a7207 */ /* 0x000fc40007000000 */
[----:B------:R-:W-:Y:S02]  /*2e50*/  SEL R12, R15, RZ, !P2 ;  /* 0x000000ff0f0c7207 */ /* 0x000fe40005000000 */
[----:B------:R-:W-:Y:S02]  /*2e60*/  @P6 SEL R10, R13, R30, !P2 ;  /* 0x0000001e0d0a6207 */ /* 0x000fe40005000000 */
[----:B----4-:R-:W-:Y:S02]  /*2e70*/  SEL R14, R23, RZ, !P4 ;  /* 0x000000ff170e7207 */ /* 0x010fe40006000000 */
[----:B-----5:R-:W-:Y:S02]  /*2e80*/  SEL R13, R16, RZ, !P1 ;  /* 0x000000ff100d7207 */ /* 0x020fe40004800000 */
[----:B------:R-:W-:Y:S02]  /*2e90*/  SEL R15, R18, RZ, !P1 ;  /* 0x000000ff120f7207 */ /* 0x000fe40004800000 */
[----:B------:R-:W-:-:S02]  /*2ea0*/  SEL R23, R36, RZ, !P0 ;  /* 0x000000ff24177207 */ /* 0x000fc40004000000 */
[----:B------:R-:W-:Y:S02]  /*2eb0*/  SEL R16, R37, RZ, !P0 ;  /* 0x000000ff25107207 */ /* 0x000fe40004000000 */
[----:B------:R-:W-:Y:S02]  /*2ec0*/  SEL R29, R38, RZ, !P0 ;  /* 0x000000ff261d7207 */ /* 0x000fe40004000000 */
[----:B------:R-:W-:Y:S02]  /*2ed0*/  SEL R18, R39, RZ, !P0 ;  /* 0x000000ff27127207 */ /* 0x000fe40004000000 */
[----:B------:R-:W-:Y:S02]  /*2ee0*/  SEL R11, R11, RZ, !P6 ;  /* 0x000000ff0b0b7207 */ /* 0x000fe40007000000 */
[----:B------:R-:W-:Y:S02]  /*2ef0*/  @P6 SEL R0, R2, R31, !P2 ;  /* 0x0000001f02006207 */ /* 0x000fe40005000000 */
[----:B------:R-:W-:-:S02]  /*2f00*/  @P6 SEL R11, R12, R33, !P2 ;  /* 0x000000210c0b6207 */ /* 0x000fc40005000000 */
[----:B------:R-:W-:Y:S02]  /*2f10*/  SEL R2, R19, RZ, !P1 ;  /* 0x000000ff13027207 */ /* 0x000fe40004800000 */
[----:B------:R-:W-:Y:S02]  /*2f20*/  SEL R12, R21, RZ, !P4 ;  /* 0x000000ff150c7207 */ /* 0x000fe40006000000 */
[----:B------:R-:W-:Y:S02]  /*2f30*/  SEL R24, R24, RZ, !P3 ;  /* 0x000000ff18187207 */ /* 0x000fe40005800000 */
[----:B------:R-:W-:Y:S02]  /*2f40*/  SEL R25, R25, RZ, !P3 ;  /* 0x000000ff19197207 */ /* 0x000fe40005800000 */
[----:B------:R-:W-:Y:S02]  /*2f50*/  SEL R26, R26, RZ, !P3 ;  /* 0x000000ff1a1a7207 */ /* 0x000fe40005800000 */
[----:B------:R-:W-:-:S02]  /*2f60*/  SEL R27, R27, RZ, !P3 ;  /* 0x000000ff1b1b7207 */ /* 0x000fc40005800000 */
[----:B------:R-:W-:Y:S02]  /*2f70*/  SEL R17, R17, RZ, !P1 ;  /* 0x000000ff11117207 */ /* 0x000fe40004800000 */
[----:B------:R-:W-:Y:S02]  /*2f80*/  SEL R19, R20, RZ, !P4 ;  /* 0x000000ff14137207 */ /* 0x000fe40006000000 */
[----:B------:R-:W-:Y:S02]  /*2f90*/  SEL R21, R22, RZ, !P4 ;  /* 0x000000ff16157207 */ /* 0x000fe40006000000 */
[----:B------:R-:W-:Y:S02]  /*2fa0*/  @P3 SEL R24, R23, R6, !P0 ;  /* 0x0000000617183207 */ /* 0x000fe40004000000 */
[----:B------:R-:W-:Y:S02]  /*2fb0*/  @P3 SEL R25, R16, R7, !P0 ;  /* 0x0000000710193207 */ /* 0x000fe40004000000 */
[----:B------:R-:W-:-:S02]  /*2fc0*/  @P3 SEL R26, R29, R34, !P0 ;  /* 0x000000221d1a3207 */ /* 0x000fc40004000000 */
[----:B------:R-:W-:Y:S01]  /*2fd0*/  @P3 SEL R27, R18, R3, !P0 ;  /* 0x00000003121b3207 */ /* 0x000fe20004000000 */
[----:B0-----:R-:W-:Y:S01]  /*2fe0*/  IMAD.WIDE R8, R5, 0x4, R8 ;  /* 0x0000000405087825 */ /* 0x001fe200078e0208 */
[----:B------:R-:W-:Y:S02]  /*2ff0*/  SEL R4, R13, R4, !P1 ;  /* 0x000000040d047207 */ /* 0x000fe40004800000 */
[----:B------:R-:W-:Y:S02]  /*3000*/  SEL R5, R17, R0, !P1 ;  /* 0x0000000011057207 */ /* 0x000fe40004800000 */
[----:B------:R-:W-:Y:S02]  /*3010*/  SEL R6, R15, R10, !P1 ;  /* 0x0000000a0f067207 */ /* 0x000fe40004800000 */
[----:B------:R-:W-:Y:S02]  /*3020*/  SEL R7, R2, R11, !P1 ;  /* 0x0000000b02077207 */ /* 0x000fe40004800000 */
[----:B------:R-:W-:-:S02]  /*3030*/  SEL R24, R19, R24, !P4 ;  /* 0x0000001813187207 */ /* 0x000fc40006000000 */
[----:B------:R-:W-:Y:S02]  /*3040*/  SEL R25, R12, R25, !P4 ;  /* 0x000000190c197207 */ /* 0x000fe40006000000 */
[----:B------:R-:W-:Y:S02]  /*3050*/  SEL R26, R21, R26, !P4 ;  /* 0x0000001a151a7207 */ /* 0x000fe40006000000 */
[----:B------:R-:W-:Y:S01]  /*3060*/  SEL R27, R14, R27, !P4 ;  /* 0x0000001b0e1b7207 */ /* 0x000fe20006000000 */
[----:B------:R-:W-:Y:S04]  /*3070*/  STG.E.128 desc[UR4][R8.64], R4 ;  /* 0x0000000408007986 */ /* 0x000fe8000c101d04 */
[----:B------:R-:W-:Y:S01]  /*3080*/  STG.E.128 desc[UR4][R8.64+0x800], R24 ;  /* 0x0008001808007986 */ /* 0x000fe2000c101d04 */
[----:B------:R-:W-:Y:S05]  /*3090*/  EXIT ;  /* 0x000000000000794d */ /* 0x000fea0003800000 */
.L_x_0:
[----:B------:R-:W-:-:S00]  /*30a0*/  BRA `(.L_x_0) ;  /* 0xfffffffc00fc7947 */ /* 0x000fc0000383ffff */
[----:B------:R-:W-:-:S00]  /*30b0*/  NOP ;  /* 0x0000000000007918 */ /* 0x000fc00000000000 */
        /* <DEDUP_REMOVED lines=12> */
.L_x_1:


//--------------------- .nv.global.init           --------------------------
	.section	.nv.global.init,"aw",@progbits
.nv.global.init:
	.type		_$_str,@object
	.size		_$_str,(_$_str_$_2 - _$_str)
_$_str:
        /*0000*/ 	.byte	0x5f, 0x5f, 0x43, 0x55, 0x44, 0x41, 0x5f, 0x46, 0x54, 0x5a, 0x00
	.type		_$_str_$_2,@object
	.size		_$_str_$_2,(.L_1 - _$_str_$_2)
_$_str_$_2:
        /*000b*/ 	.byte	0x5f, 0x5f, 0x43, 0x55, 0x44, 0x41, 0x5f, 0x50, 0x52, 0x45, 0x43, 0x5f, 0x53, 0x51, 0x52, 0x54
        /*001b*/ 	.byte	0x00
.L_1:


//--------------------- .nv.constant0.triton_poi_fused_cat_40 --------------------------
	.section	.nv.constant0.triton_poi_fused_cat_40,"a",@progbits
	.sectionflags	@""
	.align	4
.nv.constant0.triton_poi_fused_cat_40:
	.zero		660
